def attn_fwd(
    Q,
    K,
    V,
    Out,
    Lse,
    sm_scale,
    stride_qz,
    stride_qh,
    stride_qm,
    stride_qk,
    stride_kz,
    stride_kh,
    stride_kn,
    stride_kk,
    stride_vz,
    stride_vh,
    stride_vn,
    stride_vk,
    stride_oz,
    stride_oh,
    stride_om,
    stride_ok,
    seqlen_q,
    seqlen_k,
    BLOCK_M: tl.constexpr,
    BLOCK_N: tl.constexpr,
    HEAD_DIM: tl.constexpr,
    CAUSAL: tl.constexpr,
):
    start_m = tl.program_id(0)
    off_hz = tl.program_id(1)
    q_off = off_hz * stride_qh
    k_off = off_hz * stride_kh
    v_off = off_hz * stride_vh
    offs_m = start_m * BLOCK_M + tl.arange(0, BLOCK_M)
    offs_d = tl.arange(0, HEAD_DIM)
    offs_n = tl.arange(0, BLOCK_N)
    q_ptrs = Q + q_off + offs_m[:, None] * stride_qm + offs_d[None, :] * stride_qk
    k_ptrs = K + k_off + offs_d[:, None] * stride_kk + offs_n[None, :] * stride_kn
    v_ptrs = V + v_off + offs_n[:, None] * stride_vn + offs_d[None, :] * stride_vk
    m_i = tl.full([BLOCK_M], float("-inf"), dtype=tl.float32)
    l_i = tl.zeros([BLOCK_M], dtype=tl.float32) + 1.0
    acc = tl.zeros([BLOCK_M, HEAD_DIM], dtype=tl.float32)
    q = tl.load(q_ptrs)
    acc, l_i, m_i = _attn_fwd_inner(
        acc,
        l_i,
        m_i,
        q,
        k_ptrs,
        v_ptrs,
        sm_scale,
        stride_kn,
        stride_vn,
        start_m,
        seqlen_k,
        BLOCK_M,
        BLOCK_N,
        HEAD_DIM,
        CAUSAL,
    )
    acc = acc / l_i[:, None]
    lse = m_i + tl.math.log2(l_i) / 1.4426950408889634
    o_ptrs = (
        Out
        + off_hz * stride_oh
        + offs_m[:, None] * stride_om
        + offs_d[None, :] * stride_ok
    )
    tl.store(o_ptrs, acc.to(Out.dtype.element_ty))
    tl.store(Lse + off_hz * seqlen_q + offs_m, lse)

# config = {"BLOCK_M": 32, "BLOCK_N": 32, "HEAD_DIM": 256, "arch": "sm_90", "causal": false, "dtype": "bf16", "num_stages": 4, "num_warps": 4}
# arch = sm_90


// ===== COMPILED SASS (sm_90a) =====

	.target	sm_90a

	.elftype	@"ET_EXEC"


//--------------------- .note.nv.tkinfo           --------------------------
	.section	.note.nv.tkinfo,"",@"SHT_NOTE"
	.sectionflags	@"SHF_NOTE_NV_TKINFO"
	.tkinfo
        /*0018*/ 	.word	0x00000002
        /*0030*/ 	.string	""
        /*0030*/ 	.string	"ptxas"
        /*0030*/ 	.string	"Cuda compilation tools, release 13.0, V13.0.88"
        /*0030*/ 	.string	"Build cuda_13.0.r13.0/compiler.36424714_0"
        /*0030*/ 	.string	"-v  -suppress-debug-info  -lineinfo  -arch sm_90a "



//--------------------- .note.nv.cuinfo           --------------------------
	.section	.note.nv.cuinfo,"",@"SHT_NOTE"
	.sectionflags	@"SHF_NOTE_NV_CUINFO"
        /*0018*/ 	.short	0x0002
        /*001a*/ 	.short	0x005a
        /*001c*/ 	.short	0x0082
	.zero		2


//--------------------- .nv.info                  --------------------------
	.section	.nv.info,"",@"SHT_CUDA_INFO"
	.align	4


	//----- nvinfo : EIATTR_REGCOUNT
	.align		4
        /*0000*/ 	.byte	0x04, 0x2f
        /*0002*/ 	.short	(.L_2 - .L_1)
	.align		4
.L_1:
        /*0004*/ 	.word	index@(attn_fwd)
        /*0008*/ 	.word	0x000000ff


	//----- nvinfo : EIATTR_FRAME_SIZE
	.align		4
.L_2:
        /*000c*/ 	.byte	0x04, 0x11
        /*000e*/ 	.short	(.L_4 - .L_3)
	.align		4
.L_3:
        /*0010*/ 	.word	index@(attn_fwd)
        /*0014*/ 	.word	0x00000260


	//----- nvinfo : EIATTR_MIN_STACK_SIZE
	.align		4
.L_4:
        /*0018*/ 	.byte	0x04, 0x12
        /*001a*/ 	.short	(.L_6 - .L_5)
	.align		4
.L_5:
        /*001c*/ 	.word	index@(attn_fwd)
        /*0020*/ 	.word	0x00000260
.L_6:


//--------------------- .nv.compat                --------------------------
	.section	.nv.compat,"",@"SHT_CUDA_COMPAT_INFO"
	.align	4
        /*0000*/ 	.byte	0x02, 0x09, 0x01, 0x00, 0x02, 0x02, 0x01, 0x00, 0x02, 0x05, 0x05, 0x00, 0x03, 0x07, 0x01, 0x01
        /*0010*/ 	.byte	0x02, 0x03, 0x00, 0x00, 0x02, 0x06, 0x01, 0x00, 0x04, 0x0b, 0x08, 0x00, 0x00, 0x00, 0x00, 0x00
        /*0020*/ 	.byte	0x00, 0x00, 0x00, 0x00


//--------------------- .nv.info.attn_fwd         --------------------------
	.section	.nv.info.attn_fwd,"",@"SHT_CUDA_INFO"
	.sectionflags	@""
	.align	4


	//----- nvinfo : EIATTR_CUDA_API_VERSION
	.align		4
        /*0000*/ 	.byte	0x04, 0x37
        /*0002*/ 	.short	(.L_8 - .L_7)
.L_7:
        /*0004*/ 	.word	0x00000082


	//----- nvinfo : EIATTR_KPARAM_INFO
	.align		4
.L_8:
        /*0008*/ 	.byte	0x04, 0x17
        /*000a*/ 	.short	(.L_10 - .L_9)
.L_9:
        /*000c*/ 	.word	0x00000000
        /*0010*/ 	.short	0x0019
        /*0012*/ 	.short	0x0080
        /*0014*/ 	.byte	0x00, 0xf4, 0x21, 0x00


	//----- nvinfo : EIATTR_KPARAM_INFO
	.align		4
.L_10:
        /*0018*/ 	.byte	0x04, 0x17
        /*001a*/ 	.short	(.L_12 - .L_11)
.L_11:
        /*001c*/ 	.word	0x00000000
        /*0020*/ 	.short	0x0018
        /*0022*/ 	.short	0x0078
        /*0024*/ 	.byte	0x00, 0xf4, 0x21, 0x00


	//----- nvinfo : EIATTR_KPARAM_INFO
	.align		4
.L_12:
        /*0028*/ 	.byte	0x04, 0x17
        /*002a*/ 	.short	(.L_14 - .L_13)
.L_13:
        /*002c*/ 	.word	0x00000000
        /*0030*/ 	.short	0x0017
        /*0032*/ 	.short	0x0070
        /*0034*/ 	.byte	0x00, 0xf0, 0x11, 0x00


	//----- nvinfo : EIATTR_KPARAM_INFO
	.align		4
.L_14:
        /*0038*/ 	.byte	0x04, 0x17
        /*003a*/ 	.short	(.L_16 - .L_15)
.L_15:
        /*003c*/ 	.word	0x00000000
        /*0040*/ 	.short	0x0016
        /*0042*/ 	.short	0x006c
        /*0044*/ 	.byte	0x00, 0xf0, 0x11, 0x00


	//----- nvinfo : EIATTR_KPARAM_INFO
	.align		4
.L_16:
        /*0048*/ 	.byte	0x04, 0x17
        /*004a*/ 	.short	(.L_18 - .L_17)
.L_17:
        /*004c*/ 	.word	0x00000000
        /*0050*/ 	.short	0x0015
        /*0052*/ 	.short	0x0068
        /*0054*/ 	.byte	0x00, 0xf0, 0x11, 0x00


	//----- nvinfo : EIATTR_KPARAM_INFO
	.align		4
.L_18:
        /*0058*/ 	.byte	0x04, 0x17
        /*005a*/ 	.short	(.L_20 - .L_19)
.L_19:
        /*005c*/ 	.word	0x00000000
        /*0060*/ 	.short	0x0014
        /*0062*/ 	.short	0x0064
        /*0064*/ 	.byte	0x00, 0xf0, 0x11, 0x00


	//----- nvinfo : EIATTR_KPARAM_INFO
	.align		4
.L_20:
        /*0068*/ 	.byte	0x04, 0x17
        /*006a*/ 	.short	(.L_22 - .L_21)
.L_21:
        /*006c*/ 	.word	0x00000000
        /*0070*/ 	.short	0x0013
        /*0072*/ 	.short	0x0060
        /*0074*/ 	.byte	0x00, 0xf0, 0x11, 0x00


	//----- nvinfo : EIATTR_KPARAM_INFO
	.align		4
.L_22:
        /*0078*/ 	.byte	0x04, 0x17
        /*007a*/ 	.short	(.L_24 - .L_23)
.L_23:
        /*007c*/ 	.word	0x00000000
        /*0080*/ 	.short	0x0012
        /*0082*/ 	.short	0x005c
        /*0084*/ 	.byte	0x00, 0xf0, 0x11, 0x00


	//----- nvinfo : EIATTR_KPARAM_INFO
	.align		4
.L_24:
        /*0088*/ 	.byte	0x04, 0x17
        /*008a*/ 	.short	(.L_26 - .L_25)
.L_25:
        /*008c*/ 	.word	0x00000000
        /*0090*/ 	.short	0x0011
        /*0092*/ 	.short	0x0058
        /*0094*/ 	.byte	0x00, 0xf0, 0x11, 0x00


	//----- nvinfo : EIATTR_KPARAM_INFO
	.align		4
.L_26:
        /*0098*/ 	.byte	0x04, 0x17
        /*009a*/ 	.short	(.L_28 - .L_27)
.L_27:
        /*009c*/ 	.word	0x00000000
        /*00a0*/ 	.short	0x0010
        /*00a2*/ 	.short	0x0054
        /*00a4*/ 	.byte	0x00, 0xf0, 0x11, 0x00


	//----- nvinfo : EIATTR_KPARAM_INFO
	.align		4
.L_28:
        /*00a8*/ 	.byte	0x04, 0x17
        /*00aa*/ 	.short	(.L_30 - .L_29)
.L_29:
        /*00ac*/ 	.word	0x00000000
        /*00b0*/ 	.short	0x000f
        /*00b2*/ 	.short	0x0050
        /*00b4*/ 	.byte	0x00, 0xf0, 0x11, 0x00


	//----- nvinfo : EIATTR_KPARAM_INFO
	.align		4
.L_30:
        /*00b8*/ 	.byte	0x04, 0x17
        /*00ba*/ 	.short	(.L_32 - .L_31)
.L_31:
        /*00bc*/ 	.word	0x00000000
        /*00c0*/ 	.short	0x000e
        /*00c2*/ 	.short	0x004c
        /*00c4*/ 	.byte	0x00, 0xf0, 0x11, 0x00


	//----- nvinfo : EIATTR_KPARAM_INFO
	.align		4
.L_32:
        /*00c8*/ 	.byte	0x04, 0x17
        /*00ca*/ 	.short	(.L_34 - .L_33)
.L_33:
        /*00cc*/ 	.word	0x00000000
        /*00d0*/ 	.short	0x000d
        /*00d2*/ 	.short	0x0048
        /*00d4*/ 	.byte	0x00, 0xf0, 0x11, 0x00


	//----- nvinfo : EIATTR_KPARAM_INFO
	.align		4
.L_34:
        /*00d8*/ 	.byte	0x04, 0x17
        /*00da*/ 	.short	(.L_36 - .L_35)
.L_35:
        /*00dc*/ 	.word	0x00000000
        /*00e0*/ 	.short	0x000c
        /*00e2*/ 	.short	0x0044
        /*00e4*/ 	.byte	0x00, 0xf0, 0x11, 0x00


	//----- nvinfo : EIATTR_KPARAM_INFO
	.align		4
.L_36:
        /*00e8*/ 	.byte	0x04, 0x17
        /*00ea*/ 	.short	(.L_38 - .L_37)
.L_37:
        /*00ec*/ 	.word	0x00000000
        /*00f0*/ 	.short	0x000b
        /*00f2*/ 	.short	0x0040
        /*00f4*/ 	.byte	0x00, 0xf0, 0x11, 0x00


	//----- nvinfo : EIATTR_KPARAM_INFO
	.align		4
.L_38:
        /*00f8*/ 	.byte	0x04, 0x17
        /*00fa*/ 	.short	(.L_40 - .L_39)
.L_39:
        /*00fc*/ 	.word	0x00000000
        /*0100*/ 	.short	0x000a
        /*0102*/ 	.short	0x003c
        /*0104*/ 	.byte	0x00, 0xf0, 0x11, 0x00


	//----- nvinfo : EIATTR_KPARAM_INFO
	.align		4
.L_40:
        /*0108*/ 	.byte	0x04, 0x17
        /*010a*/ 	.short	(.L_42 - .L_41)
.L_41:
        /*010c*/ 	.word	0x00000000
        /*0110*/ 	.short	0x0009
        /*0112*/ 	.short	0x0038
        /*0114*/ 	.byte	0x00, 0xf0, 0x11, 0x00


	//----- nvinfo : EIATTR_KPARAM_INFO
	.align		4
.L_42:
        /*0118*/ 	.byte	0x04, 0x17
        /*011a*/ 	.short	(.L_44 - .L_43)
.L_43:
        /*011c*/ 	.word	0x00000000
        /*0120*/ 	.short	0x0008
        /*0122*/ 	.short	0x0034
        /*0124*/ 	.byte	0x00, 0xf0, 0x11, 0x00


	//----- nvinfo : EIATTR_KPARAM_INFO
	.align		4
.L_44:
        /*0128*/ 	.byte	0x04, 0x17
        /*012a*/ 	.short	(.L_46 - .L_45)
.L_45:
        /*012c*/ 	.word	0x00000000
        /*0130*/ 	.short	0x0007
        /*0132*/ 	.short	0x0030
        /*0134*/ 	.byte	0x00, 0xf0, 0x11, 0x00


	//----- nvinfo : EIATTR_KPARAM_INFO
	.align		4
.L_46:
        /*0138*/ 	.byte	0x04, 0x17
        /*013a*/ 	.short	(.L_48 - .L_47)
.L_47:
        /*013c*/ 	.word	0x00000000
        /*0140*/ 	.short	0x0006
        /*0142*/ 	.short	0x002c
        /*0144*/ 	.byte	0x00, 0xf0, 0x11, 0x00


	//----- nvinfo : EIATTR_KPARAM_INFO
	.align		4
.L_48:
        /*0148*/ 	.byte	0x04, 0x17
        /*014a*/ 	.short	(.L_50 - .L_49)
.L_49:
        /*014c*/ 	.word	0x00000000
        /*0150*/ 	.short	0x0005
        /*0152*/ 	.short	0x0028
        /*0154*/ 	.byte	0x00, 0xf0, 0x11, 0x00


	//----- nvinfo : EIATTR_KPARAM_INFO
	.align		4
.L_50:
        /*0158*/ 	.byte	0x04, 0x17
        /*015a*/ 	.short	(.L_52 - .L_51)
.L_51:
        /*015c*/ 	.word	0x00000000
        /*0160*/ 	.short	0x0004
        /*0162*/ 	.short	0x0020
        /*0164*/ 	.byte	0x00, 0xf4, 0x21, 0x00


	//----- nvinfo : EIATTR_KPARAM_INFO
	.align		4
.L_52:
        /*0168*/ 	.byte	0x04, 0x17
        /*016a*/ 	.short	(.L_54 - .L_53)
.L_53:
        /*016c*/ 	.word	0x00000000
        /*0170*/ 	.short	0x0003
        /*0172*/ 	.short	0x0018
        /*0174*/ 	.byte	0x00, 0xf4, 0x21, 0x00


	//----- nvinfo : EIATTR_KPARAM_INFO
	.align		4
.L_54:
        /*0178*/ 	.byte	0x04, 0x17
        /*017a*/ 	.short	(.L_56 - .L_55)
.L_55:
        /*017c*/ 	.word	0x00000000
        /*0180*/ 	.short	0x0002
        /*0182*/ 	.short	0x0010
        /*0184*/ 	.byte	0x00, 0xf4, 0x21, 0x00


	//----- nvinfo : EIATTR_KPARAM_INFO
	.align		4
.L_56:
        /*0188*/ 	.byte	0x04, 0x17
        /*018a*/ 	.short	(.L_58 - .L_57)
.L_57:
        /*018c*/ 	.word	0x00000000
        /*0190*/ 	.short	0x0001
        /*0192*/ 	.short	0x0008
        /*0194*/ 	.byte	0x00, 0xf4, 0x21, 0x00


	//----- nvinfo : EIATTR_KPARAM_INFO
	.align		4
.L_58:
        /*0198*/ 	.byte	0x04, 0x17
        /*019a*/ 	.short	(.L_60 - .L_59)
.L_59:
        /*019c*/ 	.word	0x00000000
        /*01a0*/ 	.short	0x0000
        /*01a2*/ 	.short	0x0000
        /*01a4*/ 	.byte	0x00, 0xf4, 0x21, 0x00


	//----- nvinfo : EIATTR_SPARSE_MMA_MASK
	.align		4
.L_60:
        /*01a8*/ 	.byte	0x03, 0x50
        /*01aa*/ 	.short	0x0000


	//----- nvinfo : EIATTR_MAXREG_COUNT
	.align		4
        /*01ac*/ 	.byte	0x03, 0x1b
        /*01ae*/ 	.short	0x00ff


	//----- nvinfo : EIATTR_NUM_BARRIERS
	.align		4
        /*01b0*/ 	.byte	0x02, 0x4c
        /*01b2*/ 	.byte	0x01
	.zero		1


	//----- nvinfo : EIATTR_ANNOTATIONS
	.align		4
        /*01b4*/ 	.byte	0x04, 0x55
        /*01b6*/ 	.short	(.L_62 - .L_61)


	//   ....[0]....
.L_61:
        /*01b8*/ 	.word	0x00000001
        /*01bc*/ 	.byte	0x00, 0x1e, 0x00, 0x00, 0x01, 0x00, 0x00, 0x00, 0x40, 0x1e, 0x00, 0x00, 0x01, 0x00, 0x00, 0x00
        /* <DEDUP_REMOVED lines=74> */
        /*066c*/ 	.byte	0x50, 0x4b, 0x00, 0x00, 0x01, 0x00, 0x00, 0x00, 0xa0, 0x4f, 0x00, 0x00


	//----- nvinfo : EIATTR_MERCURY_ISA_VERSION
	.align		4
.L_62:
        /*0678*/ 	.byte	0x03, 0x5f
        /*067a*/ 	.short	0x0101


	//----- nvinfo : EIATTR_COOP_GROUP_MASK_REGIDS
	.align		4
        /*067c*/ 	.byte	0x04, 0x29
        /*067e*/ 	.short	(.L_64 - .L_63)


	//   ....[0]....
.L_63:
        /*0680*/ 	.word	0xffffffff


	//   ....[1]....
        /*0684*/ 	.word	0xffffffff


	//   ....[2]....
        /*0688*/ 	.word	0xffffffff


	//   ....[3]....
        /*068c*/ 	.word	0xffffffff


	//   ....[4]....
        /*0690*/ 	.word	0xffffffff


	//   ....[5]....
        /*0694*/ 	.word	0xffffffff


	//   ....[6]....
        /*0698*/ 	.word	0xffffffff


	//   ....[7]....
        /*069c*/ 	.word	0xffffffff


	//   ....[8]....
        /*06a0*/ 	.word	0xffffffff


	//   ....[9]....
        /*06a4*/ 	.word	0xffffffff


	//   ....[10]....
        /*06a8*/ 	.word	0xffffffff


	//   ....[11]....
        /*06ac*/ 	.word	0xffffffff


	//   ....[12]....
        /*06b0*/ 	.word	0xffffffff


	//   ....[13]....
        /*06b4*/ 	.word	0xffffffff


	//   ....[14]....
        /*06b8*/ 	.word	0xffffffff


	//   ....[15]....
        /*06bc*/ 	.word	0xffffffff


	//   ....[16]....
        /*06c0*/ 	.word	0xffffffff


	//   ....[17]....
        /*06c4*/ 	.word	0xffffffff


	//   ....[18]....
        /*06c8*/ 	.word	0xffffffff


	//   ....[19]....
        /*06cc*/ 	.word	0xffffffff


	//----- nvinfo : EIATTR_COOP_GROUP_INSTR_OFFSETS
	.align		4
.L_64:
        /*06d0*/ 	.byte	0x04, 0x28
        /*06d2*/ 	.short	(.L_66 - .L_65)


	//   ....[0]....
.L_65:
        /*06d4*/ 	.word	0x00004c50


	//   ....[1]....
        /*06d8*/ 	.word	0x00004c60


	//   ....[2]....
        /*06dc*/ 	.word	0x00004c70


	//   ....[3]....
        /*06e0*/ 	.word	0x00004c80


	//   ....[4]....
        /*06e4*/ 	.word	0x00004cd0


	//   ....[5]....
        /*06e8*/ 	.word	0x00004ce0


	//   ....[6]....
        /*06ec*/ 	.word	0x00004cf0


	//   ....[7]....
        /*06f0*/ 	.word	0x00004d00


	//   ....[8]....
        /*06f4*/ 	.word	0x00004e10


	//   ....[9]....
        /*06f8*/ 	.word	0x00004e30


	//   ....[10]....
        /*06fc*/ 	.word	0x00004f30


	//   ....[11]....
        /*0700*/ 	.word	0x00004f50


	//   ....[12]....
        /*0704*/ 	.word	0x00005120


	//   ....[13]....
        /*0708*/ 	.word	0x00005130


	//   ....[14]....
        /*070c*/ 	.word	0x00005150


	//   ....[15]....
        /*0710*/ 	.word	0x00005180


	//   ....[16]....
        /*0714*/ 	.word	0x000051a0


	//   ....[17]....
        /*0718*/ 	.word	0x000051b0


	//   ....[18]....
        /*071c*/ 	.word	0x00005240


	//   ....[19]....
        /*0720*/ 	.word	0x00005260


	//----- nvinfo : EIATTR_EXIT_INSTR_OFFSETS
	.align		4
.L_66:
        /*0724*/ 	.byte	0x04, 0x1c
        /*0726*/ 	.short	(.L_68 - .L_67)


	//   ....[0]....
.L_67:
        /*0728*/ 	.word	0x00009730


	//   ....[1]....
        /*072c*/ 	.word	0x00009760


	//----- nvinfo : EIATTR_REQNTID
	.align		4
.L_68:
        /*0730*/ 	.byte	0x04, 0x10
        /*0732*/ 	.short	(.L_70 - .L_69)
.L_69:
        /*0734*/ 	.word	0x00000080
        /*0738*/ 	.word	0x00000001
        /*073c*/ 	.word	0x00000001


	//----- nvinfo : EIATTR_CBANK_PARAM_SIZE
	.align		4
.L_70:
        /*0740*/ 	.byte	0x03, 0x19
        /*0742*/ 	.short	0x0088


	//----- nvinfo : EIATTR_PARAM_CBANK
	.align		4
        /*0744*/ 	.byte	0x04, 0x0a
        /*0746*/ 	.short	(.L_72 - .L_71)
	.align		4
.L_71:
        /*0748*/ 	.word	index@(.nv.constant0.attn_fwd)
        /*074c*/ 	.short	0x0210
        /*074e*/ 	.short	0x0088


	//----- nvinfo : EIATTR_SW_WAR
	.align		4
.L_72:
        /*0750*/ 	.byte	0x04, 0x36
        /*0752*/ 	.short	(.L_74 - .L_73)
.L_73:
        /*0754*/ 	.word	0x00000008
.L_74:


//--------------------- .nv.callgraph             --------------------------
	.section	.nv.callgraph,"",@"SHT_CUDA_CALLGRAPH"
	.align	4
	.sectionentsize	8
	.align		4
        /*0000*/ 	.word	0x00000000
	.align		4
        /*0004*/ 	.word	0xffffffff
	.align		4
        /*0008*/ 	.word	0x00000000
	.align		4
        /*000c*/ 	.word	0xfffffffe
	.align		4
        /*0010*/ 	.word	0x00000000
	.align		4
        /*0014*/ 	.word	0xfffffffd
	.align		4
        /*0018*/ 	.word	0x00000000
	.align		4
        /*001c*/ 	.word	0xfffffffc


//--------------------- .nv.constant4             --------------------------
	.section	.nv.constant4,"a",@progbits
	.align	8
	.align		8
.nv.constant4:
        /*0000*/ 	.dword	_$_str


//--------------------- .text.attn_fwd            --------------------------
	.section	.text.attn_fwd,"ax",@progbits
	.align	128
        .global         attn_fwd
        .type           attn_fwd,@function
        .size           attn_fwd,(.L_x_3 - attn_fwd)
        .other          attn_fwd,@"STO_CUDA_ENTRY STV_DEFAULT"
attn_fwd:
.text.attn_fwd:
[----:B------:R-:W0:Y:S01]  /*0000*/  LDC R1, c[0x0][0x28] ;  /* 0x00000a00ff017b82 */ /* 0x000e220000000800 */
[----:B------:R-:W1:Y:S07]  /*0010*/  S2R R7, SR_TID.X ;  /* 0x0000000000077919 */ /* 0x000e6e0000002100 */
[----:B------:R-:W2:Y:S01]  /*0020*/  S2UR UR7, SR_CTAID.Y ;  /* 0x00000000000779c3 */ /* 0x000ea20000002600 */
[----:B------:R-:W-:Y:S01]  /*0030*/  ULDC.64 UR4, c[0x0][0x240] ;  /* 0x0000900000047ab9 */ /* 0x000fe20000000a00 */
[----:B------:R-:W-:Y:S01]  /*0040*/  ULDC.64 UR10, c[0x0][0x208] ;  /* 0x00008200000a7ab9 */ /* 0x000fe20000000a00 */
[----:B------:R-:W3:Y:S01]  /*0050*/  S2R R0, SR_CTAID.X ;  /* 0x0000000000007919 */ /* 0x000ee20000002500 */
[----:B0-----:R-:W-:-:S04]  /*0060*/  VIADD R1, R1, 0xfffffda0 ;  /* 0xfffffda001017836 */ /* 0x001fc80000000000 */
[----:B------:R-:W0:Y:S08]  /*0070*/  LDC R5, c[0x0][0x248] ;  /* 0x00009200ff057b82 */ /* 0x000e300000000800 */
[----:B------:R-:W4:Y:S01]  /*0080*/  LDC.64 R12, c[0x0][0x210] ;  /* 0x00008400ff0c7b82 */ /* 0x000f220000000a00 */
[----:B--2---:R-:W-:-:S04]  /*0090*/  UIMAD UR4, UR7, UR4, URZ ;  /* 0x00000004070472a4 */ /* 0x004fc8000f8e023f */
[----:B------:R-:W-:Y:S01]  /*00a0*/  USHF.L.U32 UR6, UR4, 0x1, URZ ;  /* 0x0000000104067899 */ /* 0x000fe2000800063f */
[----:B-1----:R-:W-:Y:S02]  /*00b0*/  LOP3.LUT R9, R7, 0x1f, RZ, 0xc0, !PT ;  /* 0x0000001f07097812 */ /* 0x002fe400078ec0ff */
[----:B------:R-:W-:-:S03]  /*00c0*/  SHF.R.U32.HI R10, RZ, 0x5, R7 ;  /* 0x00000005ff0a7819 */ /* 0x000fc60000011607 */
[----:B---3--:R-:W-:Y:S01]  /*00d0*/  IMAD R2, R0, 0x20, R9 ;  /* 0x0000002000027824 */ /* 0x008fe200078e0209 */
[----:B------:R-:W-:-:S03]  /*00e0*/  SGXT.U32 R10, R10, 0x2 ;  /* 0x000000020a0a781a */ /* 0x000fc60000000000 */
[----:B------:R-:W-:Y:S01]  /*00f0*/  IMAD R0, R2, UR5, RZ ;  /* 0x0000000502007c24 */ /* 0x000fe2000f8e02ff */
[----:B------:R-:W-:Y:S01]  /*0100*/  UIMAD.WIDE UR4, UR4, 0x2, URZ ;  /* 0x00000002040478a5 */ /* 0x000fe2000f8e023f */
[----:B0-----:R-:W-:-:S03]  /*0110*/  IMAD R11, R10, R5, RZ ;  /* 0x000000050a0b7224 */ /* 0x001fc600078e02ff */
[C---:B------:R-:W-:Y:S01]  /*0120*/  SHF.L.U32 R3, R0.reuse, 0x1, RZ ;  /* 0x0000000100037819 */ /* 0x040fe200000006ff */
[----:B------:R-:W-:-:S03]  /*0130*/  IMAD.HI R0, R0, 0x2, RZ ;  /* 0x0000000200007827 */ /* 0x000fc600078e02ff */
[----:B----4-:R-:W-:Y:S01]  /*0140*/  IADD3 R2, P0, P1, R3, UR6, R12 ;  /* 0x0000000603027c10 */ /* 0x010fe2000f91e00c */
[----:B------:R-:W-:-:S03]  /*0150*/  IMAD R15, R5, 0x4, R11 ;  /* 0x00000004050f7824 */ /* 0x000fc600078e020b */
[----:B------:R-:W-:Y:S01]  /*0160*/  IADD3.X R0, R0, UR5, R13, P0, P1 ;  /* 0x0000000500007c10 */ /* 0x000fe200087e240d */
[----:B------:R-:W-:Y:S01]  /*0170*/  IMAD R3, R5, 0x4, R15 ;  /* 0x0000000405037824 */ /* 0x000fe200078e020f */
[----:B------:R-:W-:-:S04]  /*0180*/  LEA R12, P0, R11, R2, 0x1 ;  /* 0x000000020b0c7211 */ /* 0x000fc800078008ff */
[----:B------:R-:W-:Y:S02]  /*0190*/  LEA.HI.X.SX32 R13, R11, R0, 0x1, P0 ;  /* 0x000000000b0d7211 */ /* 0x000fe400000f0eff */
[----:B------:R-:W-:Y:S02]  /*01a0*/  LEA R14, P0, R15, R2, 0x1 ;  /* 0x000000020f0e7211 */ /* 0x000fe400078008ff */
[----:B------:R-:W-:Y:S02]  /*01b0*/  LEA R11, R5, R3, 0x2 ;  /* 0x00000003050b7211 */ /* 0x000fe400078e10ff */
[----:B------:R-:W-:Y:S02]  /*01c0*/  LEA.HI.X.SX32 R15, R15, R0, 0x1, P0 ;  /* 0x000000000f0f7211 */ /* 0x000fe400000f0eff */
[-C--:B------:R-:W-:Y:S01]  /*01d0*/  LEA R18, P0, R11, R2.reuse, 0x1 ;  /* 0x000000020b127211 */ /* 0x080fe200078008ff */
[----:B------:R-:W-:Y:S01]  /*01e0*/  IMAD R21, R5, 0x4, R11 ;  /* 0x0000000405157824 */ /* 0x000fe200078e020b */
[----:B------:R-:W-:Y:S01]  /*01f0*/  LEA R16, P1, R3, R2, 0x1 ;  /* 0x0000000203107211 */ /* 0x000fe200078208ff */
[----:B------:R-:W2:Y:S01]  /*0200*/  LDG.E.U16 R6, desc[UR10][R14.64] ;  /* 0x0000000a0e067981 */ /* 0x000ea2000c1e1500 */
[----:B------:R-:W-:Y:S01]  /*0210*/  LEA.HI.X.SX32 R19, R11, R0, 0x1, P0 ;  /* 0x000000000b137211 */ /* 0x000fe200000f0eff */
[----:B------:R-:W-:Y:S01]  /*0220*/  IMAD R11, R5, 0x4, R21 ;  /* 0x00000004050b7824 */ /* 0x000fe200078e0215 */
[----:B------:R-:W-:-:S02]  /*0230*/  LEA R20, P0, R21, R2, 0x1 ;  /* 0x0000000215147211 */ /* 0x000fc400078008ff */
[-C--:B------:R-:W-:Y:S01]  /*0240*/  LEA.HI.X.SX32 R17, R3, R0.reuse, 0x1, P1 ;  /* 0x0000000003117211 */ /* 0x080fe200008f0eff */
[----:B------:R-:W3:Y:S01]  /*0250*/  LDG.E.U16 R8, desc[UR10][R18.64] ;  /* 0x0000000a12087981 */ /* 0x000ee2000c1e1500 */
[----:B------:R-:W-:Y:S02]  /*0260*/  LEA R23, R5, R11, 0x2 ;  /* 0x0000000b05177211 */ /* 0x000fe400078e10ff */
[----:B------:R-:W-:Y:S01]  /*0270*/  LEA.HI.X.SX32 R21, R21, R0, 0x1, P0 ;  /* 0x0000000015157211 */ /* 0x000fe200000f0eff */
[----:B------:R0:W4:Y:S02]  /*0280*/  LDG.E.U16 R3, desc[UR10][R12.64] ;  /* 0x0000000a0c037981 */ /* 0x000124000c1e1500 */
[----:B------:R-:W-:Y:S02]  /*0290*/  IMAD R25, R5, 0x4, R23 ;  /* 0x0000000405197824 */ /* 0x000fe400078e0217 */
[----:B------:R1:W5:Y:S01]  /*02a0*/  LDG.E.U16 R4, desc[UR10][R16.64] ;  /* 0x0000000a10047981 */ /* 0x000362000c1e1500 */
[----:B------:R-:W-:-:S03]  /*02b0*/  LEA R22, P1, R23, R2, 0x1 ;  /* 0x0000000217167211 */ /* 0x000fc600078208ff */
[----:B------:R1:W2:Y:S01]  /*02c0*/  LDG.E.U16 R28, desc[UR10][R20.64] ;  /* 0x0000000a141c7981 */ /* 0x0002a2000c1e1500 */
[----:B0-----:R-:W-:-:S04]  /*02d0*/  LEA R12, P0, R11, R2, 0x1 ;  /* 0x000000020b0c7211 */ /* 0x001fc800078008ff */
[----:B------:R-:W-:Y:S01]  /*02e0*/  LEA.HI.X.SX32 R13, R11, R0, 0x1, P0 ;  /* 0x000000000b0d7211 */ /* 0x000fe200000f0eff */
[----:B------:R-:W-:Y:S01]  /*02f0*/  IMAD R11, R5, 0x4, R25 ;  /* 0x00000004050b7824 */ /* 0x000fe200078e0219 */
[----:B-1----:R-:W-:Y:S02]  /*0300*/  LEA R16, P0, R25, R2, 0x1 ;  /* 0x0000000219107211 */ /* 0x002fe400078008ff */
[-C--:B------:R-:W-:Y:S01]  /*0310*/  LEA.HI.X.SX32 R23, R23, R0.reuse, 0x1, P1 ;  /* 0x0000000017177211 */ /* 0x080fe200008f0eff */
[----:B------:R0:W3:Y:S01]  /*0320*/  LDG.E.U16 R30, desc[UR10][R12.64] ;  /* 0x0000000a0c1e7981 */ /* 0x0000e2000c1e1500 */
[----:B------:R-:W-:Y:S02]  /*0330*/  LEA.HI.X.SX32 R17, R25, R0, 0x1, P0 ;  /* 0x0000000019117211 */ /* 0x000fe400000f0eff */
[----:B------:R-:W-:Y:S01]  /*0340*/  LEA R14, P0, R11, R2, 0x1 ;  /* 0x000000020b0e7211 */ /* 0x000fe200078008ff */
[----:B------:R-:W3:Y:S01]  /*0350*/  LDG.E.U16 R32, desc[UR10][R22.64] ;  /* 0x0000000a16207981 */ /* 0x000ee2000c1e1500 */
[----:B------:R-:W-:-:S02]  /*0360*/  LEA R19, R5, R11, 0x2 ;  /* 0x0000000b05137211 */ /* 0x000fc400078e10ff */
[----:B------:R-:W-:Y:S01]  /*0370*/  LEA.HI.X.SX32 R15, R11, R0, 0x1, P0 ;  /* 0x000000000b0f7211 */ /* 0x000fe200000f0eff */
[----:B------:R1:W3:Y:S02]  /*0380*/  LDG.E.U16 R34, desc[UR10][R16.64] ;  /* 0x0000000a10227981 */ /* 0x0002e4000c1e1500 */
[----:B------:R-:W-:Y:S01]  /*0390*/  IMAD R11, R5, 0x4, R19 ;  /* 0x00000004050b7824 */ /* 0x000fe200078e0213 */
[-C--:B------:R-:W-:Y:S01]  /*03a0*/  LEA R18, P0, R19, R2.reuse, 0x1 ;  /* 0x0000000213127211 */ /* 0x080fe200078008ff */
[----:B------:R1:W3:Y:S02]  /*03b0*/  LDG.E.U16 R36, desc[UR10][R14.64] ;  /* 0x0000000a0e247981 */ /* 0x0002e4000c1e1500 */
[----:B------:R-:W-:Y:S01]  /*03c0*/  IMAD R25, R5, 0x4, R11 ;  /* 0x0000000405197824 */ /* 0x000fe200078e020b */
[----:B------:R-:W-:Y:S02]  /*03d0*/  LEA R20, P1, R11, R2, 0x1 ;  /* 0x000000020b147211 */ /* 0x000fe400078208ff */
[----:B------:R-:W-:-:S02]  /*03e0*/  LEA.HI.X.SX32 R19, R19, R0, 0x1, P0 ;  /* 0x0000000013137211 */ /* 0x000fc400000f0eff */
[----:B------:R-:W-:Y:S02]  /*03f0*/  LEA.HI.X.SX32 R21, R11, R0, 0x1, P1 ;  /* 0x000000000b157211 */ /* 0x000fe400008f0eff */
[----:B0-----:R-:W-:Y:S01]  /*0400*/  LEA R12, P0, R25, R2, 0x1 ;  /* 0x00000002190c7211 */ /* 0x001fe200078008ff */
[----:B------:R0:W3:Y:S01]  /*0410*/  LDG.E.U16 R38, desc[UR10][R18.64] ;  /* 0x0000000a12267981 */ /* 0x0000e2000c1e1500 */
[----:B------:R-:W-:Y:S02]  /*0420*/  LEA R11, R5, R25, 0x2 ;  /* 0x00000019050b7211 */ /* 0x000fe400078e10ff */
[----:B------:R-:W-:Y:S01]  /*0430*/  LEA.HI.X.SX32 R13, R25, R0, 0x1, P0 ;  /* 0x00000000190d7211 */ /* 0x000fe200000f0eff */
[----:B------:R0:W3:Y:S01]  /*0440*/  LDG.E.U16 R40, desc[UR10][R20.64] ;  /* 0x0000000a14287981 */ /* 0x0000e2000c1e1500 */
[----:B-1----:R-:W-:Y:S01]  /*0450*/  LEA R16, P0, R11, R2, 0x1 ;  /* 0x000000020b107211 */ /* 0x002fe200078008ff */
[----:B------:R-:W-:Y:S02]  /*0460*/  IMAD R23, R5, 0x4, R11 ;  /* 0x0000000405177824 */ /* 0x000fe400078e020b */
[----:B------:R1:W3:Y:S01]  /*0470*/  LDG.E.U16 R42, desc[UR10][R12.64] ;  /* 0x0000000a0c2a7981 */ /* 0x0002e2000c1e1500 */
[----:B------:R-:W-:Y:S01]  /*0480*/  LEA.HI.X.SX32 R17, R11, R0, 0x1, P0 ;  /* 0x000000000b117211 */ /* 0x000fe200000f0eff */
[----:B------:R-:W-:Y:S01]  /*0490*/  IMAD R11, R5, 0x4, R23 ;  /* 0x00000004050b7824 */ /* 0x000fe200078e0217 */
[----:B------:R-:W-:-:S03]  /*04a0*/  LEA R14, P0, R23, R2, 0x1 ;  /* 0x00000002170e7211 */ /* 0x000fc600078008ff */
[----:B------:R1:W3:Y:S01]  /*04b0*/  LDG.E.U16 R44, desc[UR10][R16.64] ;  /* 0x0000000a102c7981 */ /* 0x0002e2000c1e1500 */
[----:B------:R-:W-:Y:S02]  /*04c0*/  LEA R22, P1, R11, R2, 0x1 ;  /* 0x000000020b167211 */ /* 0x000fe400078208ff */
[----:B------:R-:W-:Y:S02]  /*04d0*/  LEA R25, R5, R11, 0x2 ;  /* 0x0000000b05197211 */ /* 0x000fe400078e10ff */
[-C--:B------:R-:W-:Y:S02]  /*04e0*/  LEA.HI.X.SX32 R15, R23, R0.reuse, 0x1, P0 ;  /* 0x00000000170f7211 */ /* 0x080fe400000f0eff */
[----:B------:R-:W-:Y:S01]  /*04f0*/  LEA.HI.X.SX32 R23, R11, R0, 0x1, P1 ;  /* 0x000000000b177211 */ /* 0x000fe200008f0eff */
[----:B------:R-:W-:Y:S01]  /*0500*/  IMAD R11, R5, 0x4, R25 ;  /* 0x00000004050b7824 */ /* 0x000fe200078e0219 */
[----:B0-----:R-:W-:Y:S01]  /*0510*/  LEA R18, P0, R25, R2, 0x1 ;  /* 0x0000000219127211 */ /* 0x001fe200078008ff */
[----:B------:R0:W3:Y:S02]  /*0520*/  LDG.E.U16 R45, desc[UR10][R14.64] ;  /* 0x0000000a0e2d7981 */ /* 0x0000e4000c1e1500 */
[----:B------:R-:W-:Y:S01]  /*0530*/  IMAD R21, R5, 0x4, R11 ;  /* 0x0000000405157824 */ /* 0x000fe200078e020b */
[----:B------:R-:W-:Y:S01]  /*0540*/  LEA.HI.X.SX32 R19, R25, R0, 0x1, P0 ;  /* 0x0000000019137211 */ /* 0x000fe200000f0eff */
[----:B------:R-:W3:Y:S01]  /*0550*/  LDG.E.U16 R46, desc[UR10][R22.64] ;  /* 0x0000000a162e7981 */ /* 0x000ee2000c1e1500 */
[----:B-1----:R-:W-:-:S03]  /*0560*/  LEA R12, P0, R11, R2, 0x1 ;  /* 0x000000020b0c7211 */ /* 0x002fc600078008ff */
[----:B------:R1:W3:Y:S01]  /*0570*/  LDG.E.U16 R47, desc[UR10][R18.64] ;  /* 0x0000000a122f7981 */ /* 0x0002e2000c1e1500 */
[----:B------:R-:W-:Y:S02]  /*0580*/  LEA.HI.X.SX32 R13, R11, R0, 0x1, P0 ;  /* 0x000000000b0d7211 */ /* 0x000fe400000f0eff */
[----:B------:R-:W-:Y:S02]  /*0590*/  LEA R11, R5, R21, 0x2 ;  /* 0x00000015050b7211 */ /* 0x000fe400078e10ff */
[-C--:B------:R-:W-:Y:S01]  /*05a0*/  LEA R16, P0, R21, R2.reuse, 0x1 ;  /* 0x0000000215107211 */ /* 0x080fe200078008ff */
[----:B------:R1:W3:Y:S01]  /*05b0*/  LDG.E.U16 R48, desc[UR10][R12.64] ;  /* 0x0000000a0c307981 */ /* 0x0002e2000c1e1500 */
[----:B------:R-:W-:Y:S01]  /*05c0*/  LEA R20, P1, R11, R2, 0x1 ;  /* 0x000000020b147211 */ /* 0x000fe200078208ff */
[----:B------:R-:W-:Y:S01]  /*05d0*/  IMAD R25, R5, 0x4, R11 ;  /* 0x0000000405197824 */ /* 0x000fe200078e020b */
[-C--:B------:R-:W-:Y:S02]  /*05e0*/  LEA.HI.X.SX32 R17, R21, R0.reuse, 0x1, P0 ;  /* 0x0000000015117211 */ /* 0x080fe400000f0eff */
[----:B------:R-:W-:Y:S01]  /*05f0*/  LEA.HI.X.SX32 R21, R11, R0, 0x1, P1 ;  /* 0x000000000b157211 */ /* 0x000fe200008f0eff */
[----:B------:R-:W-:Y:S01]  /*0600*/  IMAD R11, R5, 0x4, R25 ;  /* 0x00000004050b7824 */ /* 0x000fe200078e0219 */
[C---:B0-----:R-:W-:Y:S01]  /*0610*/  LEA R14, P0, R25.reuse, R2, 0x1 ;  /* 0x00000002190e7211 */ /* 0x041fe200078008ff */
[----:B------:R0:W3:Y:S03]  /*0620*/  LDG.E.U16 R49, desc[UR10][R16.64] ;  /* 0x0000000a10317981 */ /* 0x0000e6000c1e1500 */
[----:B------:R-:W-:Y:S01]  /*0630*/  LEA.HI.X.SX32 R15, R25, R0, 0x1, P0 ;  /* 0x00000000190f7211 */ /* 0x000fe200000f0eff */
[----:B------:R-:W3:Y:S01]  /*0640*/  LDG.E.U16 R50, desc[UR10][R20.64] ;  /* 0x0000000a14327981 */ /* 0x000ee2000c1e1500 */
[----:B-1----:R-:W-:-:S02]  /*0650*/  LEA R18, P0, R11, R2, 0x1 ;  /* 0x000000020b127211 */ /* 0x002fc400078008ff */
[----:B------:R-:W-:Y:S01]  /*0660*/  LEA R23, R5, R11, 0x2 ;  /* 0x0000000b05177211 */ /* 0x000fe200078e10ff */
[----:B------:R1:W3:Y:S01]  /*0670*/  LDG.E.U16 R51, desc[UR10][R14.64] ;  /* 0x0000000a0e337981 */ /* 0x0002e2000c1e1500 */
[----:B------:R-:W-:-:S03]  /*0680*/  LEA.HI.X.SX32 R19, R11, R0, 0x1, P0 ;  /* 0x000000000b137211 */ /* 0x000fc600000f0eff */
[----:B------:R-:W-:Y:S01]  /*0690*/  IMAD R11, R5, 0x4, R23 ;  /* 0x00000004050b7824 */ /* 0x000fe200078e0217 */
[-C--:B------:R-:W-:Y:S01]  /*06a0*/  LEA R12, P0, R23, R2.reuse, 0x1 ;  /* 0x00000002170c7211 */ /* 0x080fe200078008ff */
[----:B------:R1:W3:Y:S02]  /*06b0*/  LDG.E.U16 R52, desc[UR10][R18.64] ;  /* 0x0000000a12347981 */ /* 0x0002e4000c1e1500 */
[----:B------:R-:W-:Y:S01]  /*06c0*/  IMAD R25, R5, 0x4, R11 ;  /* 0x0000000405197824 */ /* 0x000fe200078e020b */
[----:B------:R-:W-:Y:S02]  /*06d0*/  LEA R22, P1, R11, R2, 0x1 ;  /* 0x000000020b167211 */ /* 0x000fe400078208ff */
[-C--:B------:R-:W-:Y:S02]  /*06e0*/  LEA.HI.X.SX32 R13, R23, R0.reuse, 0x1, P0 ;  /* 0x00000000170d7211 */ /* 0x080fe400000f0eff */
[----:B------:R-:W-:Y:S02]  /*06f0*/  LEA.HI.X.SX32 R23, R11, R0, 0x1, P1 ;  /* 0x000000000b177211 */ /* 0x000fe400008f0eff */
[----:B0-----:R-:W-:Y:S01]  /*0700*/  LEA R16, P0, R25, R2, 0x1 ;  /* 0x0000000219107211 */ /* 0x001fe200078008ff */
[----:B------:R0:W3:Y:S01]  /*0710*/  LDG.E.U16 R53, desc[UR10][R12.64] ;  /* 0x0000000a0c357981 */ /* 0x0000e2000c1e1500 */
[----:B------:R-:W-:-:S02]  /*0720*/  LEA R11, R5, R25, 0x2 ;  /* 0x00000019050b7211 */ /* 0x000fc400078e10ff */
        /* <DEDUP_REMOVED lines=18> */
[----:B------:R0:W3:Y:S01]  /*0850*/  LDG.E.U16 R58, desc[UR10][R20.64] ;  /* 0x0000000a143a7981 */ /* 0x0000e2000c1e1500 */
[----:B-1----:R-:W-:-:S03]  /*0860*/  LEA R16, P0, R11, R2, 0x1 ;  /* 0x000000020b107211 */ /* 0x002fc600078008ff */
[----:B------:R1:W3:Y:S01]  /*0870*/  LDG.E.U16 R59, desc[UR10][R12.64] ;  /* 0x0000000a0c3b7981 */ /* 0x0002e2000c1e1500 */
[----:B------:R-:W-:Y:S02]  /*0880*/  LEA.HI.X.SX32 R17, R11, R0, 0x1, P0 ;  /* 0x000000000b117211 */ /* 0x000fe400000f0eff */
[----:B------:R-:W-:Y:S02]  /*0890*/  LEA R11, R5, R23, 0x2 ;  /* 0x00000017050b7211 */ /* 0x000fe400078e10ff */
[-C--:B------:R-:W-:Y:S01]  /*08a0*/  LEA R14, P0, R23, R2.reuse, 0x1 ;  /* 0x00000002170e7211 */ /* 0x080fe200078008ff */
[----:B------:R1:W3:Y:S02]  /*08b0*/  LDG.E.U16 R60, desc[UR10][R16.64] ;  /* 0x0000000a103c7981 */ /* 0x0002e4000c1e1500 */
[----:B------:R-:W-:Y:S01]  /*08c0*/  IMAD R25, R5, 0x4, R11 ;  /* 0x0000000405197824 */ /* 0x000fe200078e020b */
[----:B------:R-:W-:-:S03]  /*08d0*/  LEA R22, P1, R11, R2, 0x1 ;  /* 0x000000020b167211 */ /* 0x000fc600078208ff */
[----:B------:R-:W-:Y:S01]  /*08e0*/  IMAD R27, R5, 0x4, R25 ;  /* 0x00000004051b7824 */ /* 0x000fe200078e0219 */
[-C--:B------:R-:W-:Y:S02]  /*08f0*/  LEA.HI.X.SX32 R15, R23, R0.reuse, 0x1, P0 ;  /* 0x00000000170f7211 */ /* 0x080fe400000f0eff */
[----:B------:R-:W-:Y:S02]  /*0900*/  LEA.HI.X.SX32 R23, R11, R0, 0x1, P1 ;  /* 0x000000000b177211 */ /* 0x000fe400008f0eff */
[----:B------:R-:W-:Y:S01]  /*0910*/  LEA R11, R5, R27, 0x2 ;  /* 0x0000001b050b7211 */ /* 0x000fe200078e10ff */
[----:B------:R1:W3:Y:S01]  /*0920*/  LDG.E.U16 R61, desc[UR10][R14.64] ;  /* 0x0000000a0e3d7981 */ /* 0x0002e2000c1e1500 */
[----:B0-----:R-:W-:-:S03]  /*0930*/  LEA R18, P0, R25, R2, 0x1 ;  /* 0x0000000219127211 */ /* 0x001fc600078008ff */
[----:B------:R-:W-:Y:S01]  /*0940*/  IMAD R21, R5, 0x4, R11 ;  /* 0x0000000405157824 */ /* 0x000fe200078e020b */
[----:B------:R-:W-:Y:S01]  /*0950*/  LEA.HI.X.SX32 R19, R25, R0, 0x1, P0 ;  /* 0x0000000019137211 */ /* 0x000fe200000f0eff */
[----:B------:R0:W3:Y:S01]  /*0960*/  LDG.E.U16 R62, desc[UR10][R22.64] ;  /* 0x0000000a163e7981 */ /* 0x0000e2000c1e1500 */
[----:B-1----:R-:W-:Y:S01]  /*0970*/  LEA R12, P0, R27, R2, 0x1 ;  /* 0x000000021b0c7211 */ /* 0x002fe200078008ff */
[----:B------:R-:W-:Y:S02]  /*0980*/  IMAD R25, R5, 0x4, R21 ;  /* 0x0000000405197824 */ /* 0x000fe400078e0215 */
[----:B------:R1:W3:Y:S01]  /*0990*/  LDG.E.U16 R63, desc[UR10][R18.64] ;  /* 0x0000000a123f7981 */ /* 0x0002e2000c1e1500 */
[----:B------:R-:W-:Y:S02]  /*09a0*/  LEA.HI.X.SX32 R13, R27, R0, 0x1, P0 ;  /* 0x000000001b0d7211 */ /* 0x000fe400000f0eff */
[----:B------:R-:W-:Y:S02]  /*09b0*/  LEA R16, P0, R11, R2, 0x1 ;  /* 0x000000020b107211 */ /* 0x000fe400078008ff */
[----:B------:R-:W-:Y:S01]  /*09c0*/  LEA R27, R5, R25, 0x2 ;  /* 0x00000019051b7211 */ /* 0x000fe200078e10ff */
[----:B------:R1:W3:Y:S01]  /*09d0*/  LDG.E.U16 R64, desc[UR10][R12.64] ;  /* 0x0000000a0c407981 */ /* 0x0002e2000c1e1500 */
[----:B------:R-:W-:-:S03]  /*09e0*/  LEA.HI.X.SX32 R17, R11, R0, 0x1, P0 ;  /* 0x000000000b117211 */ /* 0x000fc600000f0eff */
[----:B------:R-:W-:Y:S01]  /*09f0*/  IMAD R11, R5, 0x4, R27 ;  /* 0x00000004050b7824 */ /* 0x000fe200078e021b */
[----:B------:R-:W-:Y:S01]  /*0a00*/  LEA R14, P0, R25, R2, 0x1 ;  /* 0x00000002190e7211 */ /* 0x000fe200078008ff */
[----:B------:R1:W3:Y:S02]  /*0a10*/  LDG.E.U16 R65, desc[UR10][R16.64] ;  /* 0x0000000a10417981 */ /* 0x0002e4000c1e1500 */
[----:B0-----:R-:W-:Y:S01]  /*0a20*/  IMAD R23, R5, 0x4, R11 ;  /* 0x0000000405177824 */ /* 0x001fe200078e020b */
[----:B------:R-:W-:-:S04]  /*0a30*/  LEA.HI.X.SX32 R15, R25, R0, 0x1, P0 ;  /* 0x00000000190f7211 */ /* 0x000fc800000f0eff */
[----:B------:R-:W-:Y:S01]  /*0a40*/  LEA R25, R5, R23, 0x2 ;  /* 0x0000001705197211 */ /* 0x000fe200078e10ff */
[----:B------:R0:W3:Y:S01]  /*0a50*/  LDG.E.U16 R67, desc[UR10][R14.64] ;  /* 0x0000000a0e437981 */ /* 0x0000e2000c1e1500 */
[----:B-1----:R-:W-:-:S03]  /*0a60*/  LEA R18, P0, R27, R2, 0x1 ;  /* 0x000000021b127211 */ /* 0x002fc600078008ff */
[----:B------:R-:W-:Y:S01]  /*0a70*/  IMAD R29, R5, 0x4, R25 ;  /* 0x00000004051d7824 */ /* 0x000fe200078e0219 */
[----:B------:R-:W-:-:S03]  /*0a80*/  LEA.HI.X.SX32 R19, R27, R0, 0x1, P0 ;  /* 0x000000001b137211 */ /* 0x000fc600000f0eff */
[----:B------:R-:W-:Y:S01]  /*0a90*/  IMAD R27, R5, 0x4, R29 ;  /* 0x00000004051b7824 */ /* 0x000fe200078e021d */
[----:B------:R-:W-:Y:S01]  /*0aa0*/  LEA R12, P0, R11, R2, 0x1 ;  /* 0x000000020b0c7211 */ /* 0x000fe200078008ff */
[----:B------:R1:W3:Y:S03]  /*0ab0*/  LDG.E.U16 R68, desc[UR10][R18.64] ;  /* 0x0000000a12447981 */ /* 0x0002e6000c1e1500 */
[----:B------:R-:W-:Y:S02]  /*0ac0*/  LEA R31, R5, R27, 0x2 ;  /* 0x0000001b051f7211 */ /* 0x000fe400078e10ff */
[----:B------:R-:W-:-:S03]  /*0ad0*/  LEA.HI.X.SX32 R13, R11, R0, 0x1, P0 ;  /* 0x000000000b0d7211 */ /* 0x000fc600000f0eff */
[----:B------:R-:W-:Y:S01]  /*0ae0*/  IMAD R11, R5, 0x4, R31 ;  /* 0x00000004050b7824 */ /* 0x000fe200078e021f */
[----:B------:R-:W-:Y:S01]  /*0af0*/  LEA R16, P0, R25, R2, 0x1 ;  /* 0x0000000219107211 */ /* 0x000fe200078008ff */
[----:B------:R1:W3:Y:S02]  /*0b00*/  LDG.E.U16 R69, desc[UR10][R12.64] ;  /* 0x0000000a0c457981 */ /* 0x0002e4000c1e1500 */
[----:B------:R-:W-:Y:S01]  /*0b10*/  IMAD R33, R5, 0x4, R11 ;  /* 0x0000000405217824 */ /* 0x000fe200078e020b */
[----:B------:R-:W-:Y:S02]  /*0b20*/  LEA.HI.X.SX32 R17, R25, R0, 0x1, P0 ;  /* 0x0000000019117211 */ /* 0x000fe400000f0eff */
[-C--:B0-----:R-:W-:Y:S02]  /*0b30*/  LEA R14, P0, R29, R2.reuse, 0x1 ;  /* 0x000000021d0e7211 */ /* 0x081fe400078008ff */
[----:B------:R-:W-:Y:S01]  /*0b40*/  LEA R25, R5, R33, 0x2 ;  /* 0x0000002105197211 */ /* 0x000fe200078e10ff */
[----:B------:R-:W3:Y:S01]  /*0b50*/  LDG.E.U16 R71, desc[UR10][R16.64] ;  /* 0x0000000a10477981 */ /* 0x000ee2000c1e1500 */
[----:B------:R-:W-:-:S02]  /*0b60*/  LEA R20, P1, R21, R2, 0x1 ;  /* 0x0000000215147211 */ /* 0x000fc400078208ff */
[-C--:B------:R-:W-:Y:S01]  /*0b70*/  LEA.HI.X.SX32 R15, R29, R0.reuse, 0x1, P0 ;  /* 0x000000001d0f7211 */ /* 0x080fe200000f0eff */
[----:B------:R-:W-:Y:S01]  /*0b80*/  IMAD R29, R5, 0x4, R25 ;  /* 0x00000004051d7824 */ /* 0x000fe200078e0219 */
[----:B------:R-:W-:Y:S02]  /*0b90*/  LEA.HI.X.SX32 R21, R21, R0, 0x1, P1 ;  /* 0x0000000015157211 */ /* 0x000fe400008f0eff */
[-C--:B------:R-:W-:Y:S01]  /*0ba0*/  LEA R22, P1, R23, R2.reuse, 0x1 ;  /* 0x0000000217167211 */ /* 0x080fe200078208ff */
[----:B------:R-:W-:Y:S01]  /*0bb0*/  IMAD R35, R5, 0x4, R29 ;  /* 0x0000000405237824 */ /* 0x000fe200078e021d */
[----:B-1----:R-:W-:Y:S01]  /*0bc0*/  LEA R18, P0, R27, R2, 0x1 ;  /* 0x000000021b127211 */ /* 0x002fe200078008ff */
[----:B------:R0:W3:Y:S01]  /*0bd0*/  LDG.E.U16 R66, desc[UR10][R20.64] ;  /* 0x0000000a14427981 */ /* 0x0000e2000c1e1500 */
[-C--:B------:R-:W-:Y:S02]  /*0be0*/  LEA.HI.X.SX32 R23, R23, R0.reuse, 0x1, P1 ;  /* 0x0000000017177211 */ /* 0x080fe400008f0eff */
[----:B------:R-:W-:Y:S01]  /*0bf0*/  LEA.HI.X.SX32 R19, R27, R0, 0x1, P0 ;  /* 0x000000001b137211 */ /* 0x000fe200000f0eff */
[----:B------:R1:W3:Y:S01]  /*0c00*/  LDG.E.U16 R72, desc[UR10][R14.64] ;  /* 0x0000000a0e487981 */ /* 0x0002e2000c1e1500 */
[----:B------:R-:W-:-:S02]  /*0c10*/  LEA R12, P1, R31, R2, 0x1 ;  /* 0x000000021f0c7211 */ /* 0x000fc400078208ff */
[----:B------:R-:W-:Y:S01]  /*0c20*/  LEA R27, R5, R35, 0x2 ;  /* 0x00000023051b7211 */ /* 0x000fe200078e10ff */
[----:B------:R1:W3:Y:S01]  /*0c30*/  LDG.E.U16 R70, desc[UR10][R22.64] ;  /* 0x0000000a16467981 */ /* 0x0002e2000c1e1500 */
[----:B------:R-:W-:Y:S02]  /*0c40*/  LEA.HI.X.SX32 R13, R31, R0, 0x1, P1 ;  /* 0x000000001f0d7211 */ /* 0x000fe400008f0eff */
[----:B0-----:R-:W-:Y:S01]  /*0c50*/  LEA R20, P0, R11, R2, 0x1 ;  /* 0x000000020b147211 */ /* 0x001fe200078008ff */
[----:B------:R-:W-:Y:S01]  /*0c60*/  IMAD R31, R5, 0x4, R27 ;  /* 0x00000004051f7824 */ /* 0x000fe200078e021b */
[----:B------:R-:W3:Y:S02]  /*0c70*/  LDG.E.U16 R73, desc[UR10][R18.64] ;  /* 0x0000000a12497981 */ /* 0x000ee4000c1e1500 */
[----:B------:R-:W-:Y:S01]  /*0c80*/  LEA.HI.X.SX32 R21, R11, R0, 0x1, P0 ;  /* 0x000000000b157211 */ /* 0x000fe200000f0eff */
[----:B------:R-:W-:Y:S01]  /*0c90*/  IMAD R11, R5, 0x4, R31 ;  /* 0x00000004050b7824 */ /* 0x000fe200078e021f */
[C---:B------:R-:W-:Y:S01]  /*0ca0*/  LEA R16, P0, R33.reuse, R2, 0x1 ;  /* 0x0000000221107211 */ /* 0x040fe200078008ff */
[----:B------:R0:W3:Y:S03]  /*0cb0*/  LDG.E.U16 R74, desc[UR10][R12.64] ;  /* 0x0000000a0c4a7981 */ /* 0x0000e6000c1e1500 */
[----:B------:R-:W-:Y:S01]  /*0cc0*/  LEA.HI.X.SX32 R17, R33, R0, 0x1, P0 ;  /* 0x0000000021117211 */ /* 0x000fe200000f0eff */
[----:B------:R0:W3:Y:S01]  /*0cd0*/  LDG.E.U16 R75, desc[UR10][R20.64] ;  /* 0x0000000a144b7981 */ /* 0x0000e2000c1e1500 */
[----:B------:R-:W-:-:S02]  /*0ce0*/  LEA R33, R5, R11, 0x2 ;  /* 0x0000000b05217211 */ /* 0x000fc400078e10ff */
[----:B-1----:R-:W-:Y:S01]  /*0cf0*/  LEA R14, P0, R25, R2, 0x1 ;  /* 0x00000002190e7211 */ /* 0x002fe200078008ff */
[----:B------:R-:W3:Y:S02]  /*0d00*/  LDG.E.U16 R76, desc[UR10][R16.64] ;  /* 0x0000000a104c7981 */ /* 0x000ee4000c1e1500 */
[----:B------:R-:W-:-:S04]  /*0d10*/  IMAD R37, R5, 0x4, R33 ;  /* 0x0000000405257824 */ /* 0x000fc800078e0221 */
[----:B------:R-:W-:Y:S01]  /*0d20*/  IMAD R39, R5, 0x4, R37 ;  /* 0x0000000405277824 */ /* 0x000fe200078e0225 */
[----:B------:R-:W-:Y:S02]  /*0d30*/  LEA.HI.X.SX32 R15, R25, R0, 0x1, P0 ;  /* 0x00000000190f7211 */ /* 0x000fe400000f0eff */
[----:B------:R-:W-:Y:S02]  /*0d40*/  LEA R22, P1, R29, R2, 0x1 ;  /* 0x000000021d167211 */ /* 0x000fe400078208ff */
[----:B------:R-:W-:Y:S01]  /*0d50*/  LEA R25, R5, R39, 0x2 ;  /* 0x0000002705197211 */ /* 0x000fe200078e10ff */
[----:B------:R1:W3:Y:S01]  /*0d60*/  LDG.E.U16 R77, desc[UR10][R14.64] ;  /* 0x0000000a0e4d7981 */ /* 0x0002e2000c1e1500 */
[----:B------:R-:W-:Y:S02]  /*0d70*/  LEA.HI.X.SX32 R23, R29, R0, 0x1, P1 ;  /* 0x000000001d177211 */ /* 0x000fe400008f0eff */
[-C--:B0-----:R-:W-:Y:S01]  /*0d80*/  LEA R12, P0, R27, R2.reuse, 0x1 ;  /* 0x000000021b0c7211 */ /* 0x081fe200078008ff */
[----:B------:R-:W-:Y:S01]  /*0d90*/  IMAD R29, R5, 0x4, R25 ;  /* 0x00000004051d7824 */ /* 0x000fe200078e0219 */
[----:B------:R-:W-:Y:S01]  /*0da0*/  LEA R20, P1, R37, R2, 0x1 ;  /* 0x0000000225147211 */ /* 0x000fe200078208ff */
[----:B------:R0:W3:Y:S01]  /*0db0*/  LDG.E.U16 R78, desc[UR10][R22.64] ;  /* 0x0000000a164e7981 */ /* 0x0000e2000c1e1500 */
[----:B------:R-:W-:Y:S01]  /*0dc0*/  LEA.HI.X.SX32 R13, R27, R0, 0x1, P0 ;  /* 0x000000001b0d7211 */ /* 0x000fe200000f0eff */
[----:B------:R-:W-:Y:S01]  /*0dd0*/  IMAD R27, R5, 0x4, R29 ;  /* 0x00000004051b7824 */ /* 0x000fe200078e021d */
[----:B------:R-:W-:-:S02]  /*0de0*/  LEA R18, P0, R11, R2, 0x1 ;  /* 0x000000020b127211 */ /* 0x000fc400078008ff */
[-C--:B------:R-:W-:Y:S01]  /*0df0*/  LEA.HI.X.SX32 R21, R37, R0.reuse, 0x1, P1 ;  /* 0x0000000025157211 */ /* 0x080fe200008f0eff */
[----:B------:R4:W3:Y:S01]  /*0e00*/  LDG.E.U16 R79, desc[UR10][R12.64] ;  /* 0x0000000a0c4f7981 */ /* 0x0008e2000c1e1500 */
[----:B------:R-:W-:Y:S02]  /*0e10*/  LEA.HI.X.SX32 R19, R11, R0, 0x1, P0 ;  /* 0x000000000b137211 */ /* 0x000fe400000f0eff */
[C---:B------:R-:W-:Y:S01]  /*0e20*/  LEA R11, R5.reuse, R27, 0x2 ;  /* 0x0000001b050b7211 */ /* 0x040fe200078e10ff */
[----:B------:R-:W3:Y:S04]  /*0e30*/  LDG.E.U16 R81, desc[UR10][R20.64] ;  /* 0x0000000a14517981 */ /* 0x000ee8000c1e1500 */
[----:B------:R-:W-:Y:S01]  /*0e40*/  IMAD R37, R5, 0x4, R11 ;  /* 0x0000000405257824 */ /* 0x000fe200078e020b */
[----:B-1----:R-:W-:Y:S01]  /*0e50*/  LEA R14, P0, R25, R2, 0x1 ;  /* 0x00000002190e7211 */ /* 0x002fe200078008ff */
[----:B------:R-:W3:Y:S02]  /*0e60*/  LDG.E.U16 R80, desc[UR10][R18.64] ;  /* 0x0000000a12507981 */ /* 0x000ee4000c1e1500 */
[----:B------:R-:W-:Y:S01]  /*0e70*/  IMAD R41, R5, 0x4, R37 ;  /* 0x0000000405297824 */ /* 0x000fe200078e0225 */
[----:B------:R-:W-:-:S04]  /*0e80*/  LEA.HI.X.SX32 R15, R25, R0, 0x1, P0 ;  /* 0x00000000190f7211 */ /* 0x000fc800000f0eff */
[----:B------:R-:W-:Y:S01]  /*0e90*/  LEA R25, R5, R41, 0x2 ;  /* 0x0000002905197211 */ /* 0x000fe200078e10ff */
[----:B------:R-:W3:Y:S01]  /*0ea0*/  LDG.E.U16 R82, desc[UR10][R14.64] ;  /* 0x0000000a0e527981 */ /* 0x000ee2000c1e1500 */
[-C--:B------:R-:W-:Y:S02]  /*0eb0*/  LEA R16, P0, R27, R2.reuse, 0x1 ;  /* 0x000000021b107211 */ /* 0x080fe400078008ff */
[----:B0-----:R-:W-:Y:S01]  /*0ec0*/  LEA R22, P1, R37, R2, 0x1 ;  /* 0x0000000225167211 */ /* 0x001fe200078208ff */
[----:B------:R-:W-:Y:S01]  /*0ed0*/  IMAD R43, R5, 0x4, R25 ;  /* 0x00000004052b7824 */ /* 0x000fe200078e0219 */
[-C--:B------:R-:W-:Y:S02]  /*0ee0*/  LEA.HI.X.SX32 R17, R27, R0.reuse, 0x1, P0 ;  /* 0x000000001b117211 */ /* 0x080fe400000f0eff */
[----:B------:R-:W-:Y:S01]  /*0ef0*/  LEA.HI.X.SX32 R23, R37, R0, 0x1, P1 ;  /* 0x0000000025177211 */ /* 0x000fe200008f0eff */
[----:B------:R-:W-:Y:S01]  /*0f00*/  IMAD R37, R5, 0x4, R43 ;  /* 0x0000000405257824 */ /* 0x000fe200078e022b */
[C---:B------:R-:W-:Y:S01]  /*0f10*/  LEA R24, P0, R25.reuse, R2, 0x1 ;  /* 0x0000000219187211 */ /* 0x040fe200078008ff */
[----:B------:R0:W3:Y:S03]  /*0f20*/  LDG.E.U16 R83, desc[UR10][R16.64] ;  /* 0x0000000a10537981 */ /* 0x0000e6000c1e1500 */
[----:B------:R-:W-:Y:S01]  /*0f30*/  LEA.HI.X.SX32 R25, R25, R0, 0x1, P0 ;  /* 0x0000000019197211 */ /* 0x000fe200000f0eff */
[----:B------:R1:W3:Y:S01]  /*0f40*/  LDG.E.U16 R84, desc[UR10][R22.64] ;  /* 0x0000000a16547981 */ /* 0x0002e2000c1e1500 */
[----:B----4-:R-:W-:-:S02]  /*0f50*/  LEA R12, P0, R35, R2, 0x1 ;  /* 0x00000002230c7211 */ /* 0x010fc400078008ff */
[----:B------:R-:W-:Y:S01]  /*0f60*/  LEA R26, P1, R37, R2, 0x1 ;  /* 0x00000002251a7211 */ /* 0x000fe200078208ff */
[----:B------:R4:W3:Y:S01]  /*0f70*/  LDG.E.U16 R85, desc[UR10][R24.64] ;  /* 0x0000000a18557981 */ /* 0x0008e2000c1e1500 */
[-C--:B------:R-:W-:Y:S02]  /*0f80*/  LEA.HI.X.SX32 R13, R35, R0.reuse, 0x1, P0 ;  /* 0x00000000230d7211 */ /* 0x080fe400000f0eff */
[----:B------:R-:W-:Y:S02]  /*0f90*/  LEA.HI.X.SX32 R27, R37, R0, 0x1, P1 ;  /* 0x00000000251b7211 */ /* 0x000fe400008f0eff */
[-C--:B0-----:R-:W-:Y:S02]  /*0fa0*/  LEA R16, P0, R33, R2.reuse, 0x1 ;  /* 0x0000000221107211 */ /* 0x081fe400078008ff */
[----:B------:R-:W-:Y:S01]  /*0fb0*/  LEA R14, P1, R31, R2, 0x1 ;  /* 0x000000021f0e7211 */ /* 0x000fe200078208ff */
[----:B------:R-:W3:Y:S01]  /*0fc0*/  LDG.E.U16 R26, desc[UR10][R26.64] ;  /* 0x0000000a1a1a7981 */ /* 0x000ee2000c1e1500 */
[----:B------:R-:W-:-:S02]  /*0fd0*/  LEA.HI.X.SX32 R17, R33, R0, 0x1, P0 ;  /* 0x0000000021117211 */ /* 0x000fc400000f0eff */
[----:B------:R-:W-:Y:S02]  /*0fe0*/  LEA.HI.X.SX32 R15, R31, R0, 0x1, P1 ;  /* 0x000000001f0f7211 */ /* 0x000fe400008f0eff */
[-C--:B------:R-:W-:Y:S01]  /*0ff0*/  LEA R20, P0, R29, R2.reuse, 0x1 ;  /* 0x000000021d147211 */ /* 0x080fe200078008ff */
[----:B------:R0:W3:Y:S01]  /*1000*/  LDG.E.U16 R31, desc[UR10][R12.64] ;  /* 0x0000000a0c1f7981 */ /* 0x0000e2000c1e1500 */
[----:B------:R-:W-:Y:S02]  /*1010*/  LEA R18, P1, R39, R2, 0x1 ;  /* 0x0000000227127211 */ /* 0x000fe400078208ff */
[-C--:B------:R-:W-:Y:S01]  /*1020*/  LEA.HI.X.SX32 R21, R29, R0.reuse, 0x1, P0 ;  /* 0x000000001d157211 */ /* 0x080fe200000f0eff */
[----:B------:R5:W3:Y:S01]  /*1030*/  LDG.E.U16 R33, desc[UR10][R14.64] ;  /* 0x0000000a0e217981 */ /* 0x000ae2000c1e1500 */
[----:B------:R-:W-:Y:S02]  /*1040*/  LEA.HI.X.SX32 R19, R39, R0, 0x1, P1 ;  /* 0x0000000027137211 */ /* 0x000fe400008f0eff */
[-C--:B-1----:R-:W-:Y:S01]  /*1050*/  LEA R22, P0, R11, R2.reuse, 0x1 ;  /* 0x000000020b167211 */ /* 0x082fe200078008ff */
[----:B------:R-:W3:Y:S01]  /*1060*/  LDG.E.U16 R16, desc[UR10][R16.64] ;  /* 0x0000000a10107981 */ /* 0x000ee2000c1e1500 */
[----:B----4-:R-:W-:-:S02]  /*1070*/  LEA R24, P1, R41, R2, 0x1 ;  /* 0x0000000229187211 */ /* 0x010fc400078208ff */
[----:B------:R-:W-:Y:S01]  /*1080*/  LEA R5, R5, R37, 0x2 ;  /* 0x0000002505057211 */ /* 0x000fe200078e10ff */
[----:B------:R-:W4:Y:S01]  /*1090*/  LDG.E.U16 R18, desc[UR10][R18.64] ;  /* 0x0000000a12127981 */ /* 0x000f22000c1e1500 */
[----:B------:R-:W-:Y:S02]  /*10a0*/  LEA.HI.X.SX32 R23, R11, R0, 0x1, P0 ;  /* 0x000000000b177211 */ /* 0x000fe400000f0eff */
[----:B0-----:R-:W-:Y:S01]  /*10b0*/  LEA R12, P0, R43, R2, 0x1 ;  /* 0x000000022b0c7211 */ /* 0x001fe200078008ff */
[----:B------:R-:W4:Y:S01]  /*10c0*/  LDG.E.U16 R20, desc[UR10][R20.64] ;  /* 0x0000000a14147981 */ /* 0x000f22000c1e1500 */
[----:B------:R-:W-:Y:S02]  /*10d0*/  LEA.HI.X.SX32 R25, R41, R0, 0x1, P1 ;  /* 0x0000000029197211 */ /* 0x000fe400008f0eff */
[----:B-----5:R-:W-:Y:S01]  /*10e0*/  LEA R14, P1, R5, R2, 0x1 ;  /* 0x00000002050e7211 */ /* 0x020fe200078208ff */
[----:B------:R-:W5:Y:S01]  /*10f0*/  LDG.E.U16 R22, desc[UR10][R22.64] ;  /* 0x0000000a16167981 */ /* 0x000f62000c1e1500 */
[----:B------:R-:W-:-:S02]  /*1100*/  LEA.HI.X.SX32 R13, R43, R0, 0x1, P0 ;  /* 0x000000002b0d7211 */ /* 0x000fc400000f0eff */
[----:B------:R-:W-:Y:S01]  /*1110*/  LEA.HI.X.SX32 R15, R5, R0, 0x1, P1 ;  /* 0x00000000050f7211 */ /* 0x000fe200008f0eff */
[----:B------:R-:W5:Y:S04]  /*1120*/  LDG.E.U16 R24, desc[UR10][R24.64] ;  /* 0x0000000a18187981 */ /* 0x000f68000c1e1500 */
[----:B------:R0:W5:Y:S04]  /*1130*/  LDG.E.U16 R13, desc[UR10][R12.64] ;  /* 0x0000000a0c0d7981 */ /* 0x000168000c1e1500 */
[----:B------:R-:W5:Y:S01]  /*1140*/  LDG.E.U16 R14, desc[UR10][R14.64] ;  /* 0x0000000a0e0e7981 */ /* 0x000f62000c1e1500 */
[----:B------:R-:W-:-:S02]  /*1150*/  LOP3.LUT R0, R7, 0x3f, RZ, 0xc0, !PT ;  /* 0x0000003f07007812 */ /* 0x000fc400078ec0ff */
[----:B------:R-:W-:-:S03]  /*1160*/  SHF.R.S32.HI R5, RZ, 0x6, R7 ;  /* 0x00000006ff057819 */ /* 0x000fc60000011407 */
[----:B------:R-:W-:Y:S01]  /*1170*/  IMAD.SHL.U32 R0, R0, 0x2, RZ ;  /* 0x0000000200007824 */ /* 0x000fe200078e00ff */
[----:B------:R-:W-:Y:S01]  /*1180*/  SGXT R5, R5, 0x1 ;  /* 0x000000010505781a */ /* 0x000fe20000000200 */
[----:B------:R-:W1:Y:S03]  /*1190*/  S2UR UR6, SR_CgaCtaId ;  /* 0x00000000000679c3 */ /* 0x000e660000008800 */
[----:B------:R-:W-:-:S05]  /*11a0*/  LOP3.LUT R5, R0, 0x90, R5, 0x78, !PT ;  /* 0x0000009000057812 */ /* 0x000fca00078e7805 */
[----:B------:R-:W2:Y:S01]  /*11b0*/  LDC R0, c[0x0][0x280] ;  /* 0x0000a000ff007b82 */ /* 0x000ea20000000800 */
[----:B------:R-:W-:Y:S02]  /*11c0*/  UMOV UR4, 0x400 ;  /* 0x0000040000047882 */ /* 0x000fe40000000000 */
[----:B-1----:R-:W-:Y:S01]  /*11d0*/  ULEA UR6, UR6, UR4, 0x18 ;  /* 0x0000000406067291 */ /* 0x002fe2000f8ec03f */
[----:B--2---:R-:W-:-:S08]  /*11e0*/  ISETP.GE.AND P0, PT, R0, 0x1, PT ;  /* 0x000000010000780c */ /* 0x004fd00003f06270 */
[----:B------:R1:W-:Y:S04]  /*11f0*/  STS.U16 [R5+UR6+0x400], R28 ;  /* 0x0004001c05007988 */ /* 0x0003e80008000406 */
[----:B------:R2:W-:Y:S01]  /*1200*/  STS.U16 [R5+UR6], R3 ;  /* 0x0000000305007988 */ /* 0x0005e20008000406 */
[----:B-1----:R-:W-:-:S03]  /*1210*/  LOP3.LUT R28, R5, 0x20, RZ, 0x3c, !PT ;  /* 0x00000020051c7812 */ /* 0x002fc600078e3cff */
[----:B------:R1:W-:Y:S04]  /*1220*/  STS.U16 [R5+UR6+0x200], R4 ;  /* 0x0002000405007988 */ /* 0x0003e80008000406 */
[----:B---3--:R-:W-:Y:S04]  /*1230*/  STS.U16 [R5+UR6+0x600], R32 ;  /* 0x0006002005007988 */ /* 0x008fe80008000406 */
[----:B------:R-:W-:Y:S04]  /*1240*/  STS.U16 [R5+UR6+0x800], R36 ;  /* 0x0008002405007988 */ /* 0x000fe80008000406 */
        /* <DEDUP_REMOVED lines=9> */
[----:B------:R-:W-:Y:S01]  /*12e0*/  STS.U16 [R5+UR6+0x1c00], R60 ;  /* 0x001c003c05007988 */ /* 0x000fe20008000406 */
[----:B------:R-:W-:Y:S01]  /*12f0*/  IMAD.MOV.U32 R0, RZ, RZ, 0x3f800000 ;  /* 0x3f800000ff007424 */ /* 0x000fe200078e00ff */
[----:B------:R-:W-:-:S02]  /*1300*/  MOV R2, 0xff800000 ;  /* 0xff80000000027802 */ /* 0x000fc40000000f00 */
[----:B------:R-:W-:Y:S01]  /*1310*/  STS.U16 [R5+UR6+0x1e00], R62 ;  /* 0x001e003e05007988 */ /* 0x000fe20008000406 */
[----:B--2---:R-:W-:Y:S01]  /*1320*/  IMAD.MOV.U32 R3, RZ, RZ, -0x800000 ;  /* 0xff800000ff037424 */ /* 0x004fe200078e00ff */
[----:B0-----:R-:W-:Y:S01]  /*1330*/  MOV R12, 0x3f800000 ;  /* 0x3f800000000c7802 */ /* 0x001fe20000000f00 */
[----:B-1----:R-:W-:Y:S01]  /*1340*/  IMAD.MOV.U32 R4, RZ, RZ, -0x800000 ;  /* 0xff800000ff047424 */ /* 0x002fe200078e00ff */
[----:B------:R-:W-:Y:S02]  /*1350*/  CS2R R132, SRZ ;  /* 0x0000000000847805 */ /* 0x000fe4000001ff00 */
[----:B------:R-:W-:Y:S02]  /*1360*/  CS2R R134, SRZ ;  /* 0x0000000000867805 */ /* 0x000fe4000001ff00 */
[----:B------:R-:W-:Y:S01]  /*1370*/  CS2R R124, SRZ ;  /* 0x00000000007c7805 */ /* 0x000fe2000001ff00 */
[----:B------:R-:W-:Y:S01]  /*1380*/  STS.U16 [R5+UR6+0x2000], R64 ;  /* 0x0020004005007988 */ /* 0x000fe20008000406 */
[----:B------:R-:W-:-:S02]  /*1390*/  CS2R R126, SRZ ;  /* 0x00000000007e7805 */ /* 0x000fc4000001ff00 */
[----:B------:R-:W-:Y:S02]  /*13a0*/  CS2R R112, SRZ ;  /* 0x0000000000707805 */ /* 0x000fe4000001ff00 */
[----:B------:R-:W-:Y:S02]  /*13b0*/  CS2R R114, SRZ ;  /* 0x0000000000727805 */ /* 0x000fe4000001ff00 */
[----:B------:R-:W-:Y:S02]  /*13c0*/  CS2R R116, SRZ ;  /* 0x0000000000747805 */ /* 0x000fe4000001ff00 */
[----:B------:R-:W-:Y:S02]  /*13d0*/  CS2R R118, SRZ ;  /* 0x0000000000767805 */ /* 0x000fe4000001ff00 */
[----:B------:R-:W-:Y:S02]  /*13e0*/  CS2R R120, SRZ ;  /* 0x0000000000787805 */ /* 0x000fe4000001ff00 */
        /* <DEDUP_REMOVED lines=13> */
[----:B------:R-:W-:Y:S01]  /*14c0*/  CS2R R94, SRZ ;  /* 0x00000000005e7805 */ /* 0x000fe2000001ff00 */
[----:B------:R-:W-:Y:S01]  /*14d0*/  STS.U16 [R5+UR6+0x2400], R68 ;  /* 0x0024004405007988 */ /* 0x000fe20008000406 */
[----:B------:R-:W-:Y:S02]  /*14e0*/  CS2R R108, SRZ ;  /* 0x00000000006c7805 */ /* 0x000fe4000001ff00 */
[----:B------:R-:W-:Y:S02]  /*14f0*/  CS2R R110, SRZ ;  /* 0x00000000006e7805 */ /* 0x000fe4000001ff00 */
[----:B------:R-:W-:Y:S01]  /*1500*/  LOP3.LUT R11, R7, 0x7f, RZ, 0xc0, !PT ;  /* 0x0000007f070b7812 */ /* 0x000fe200078ec0ff */
[----:B------:R-:W-:Y:S04]  /*1510*/  STS.U16 [R5+UR6+0x2200], R66 ;  /* 0x0022004205007988 */ /* 0x000fe80008000406 */
[----:B------:R-:W-:Y:S04]  /*1520*/  STS.U16 [R5+UR6+0x2800], R72 ;  /* 0x0028004805007988 */ /* 0x000fe80008000406 */
[----:B------:R-:W-:Y:S04]  /*1530*/  STS.U16 [R5+UR6+0x2600], R70 ;  /* 0x0026004605007988 */ /* 0x000fe80008000406 */
[----:B------:R-:W-:Y:S04]  /*1540*/  STS.U16 [R5+UR6+0x2a00], R74 ;  /* 0x002a004a05007988 */ /* 0x000fe80008000406 */
[----:B------:R-:W-:Y:S04]  /*1550*/  STS.U16 [R5+UR6+0x2c00], R76 ;  /* 0x002c004c05007988 */ /* 0x000fe80008000406 */
[----:B------:R-:W-:Y:S04]  /*1560*/  STS.U16 [R5+UR6+0x2e00], R78 ;  /* 0x002e004e05007988 */ /* 0x000fe80008000406 */
[----:B------:R0:W-:Y:S04]  /*1570*/  STS.U16 [R5+UR6+0x3000], R79 ;  /* 0x0030004f05007988 */ /* 0x0001e80008000406 */
[----:B------:R-:W-:Y:S04]  /*1580*/  STS.U16 [R5+UR6+0x3400], R81 ;  /* 0x0034005105007988 */ /* 0x000fe80008000406 */
[----:B------:R1:W-:Y:S01]  /*1590*/  STS.U16 [R5+UR6+0x3200], R80 ;  /* 0x0032005005007988 */ /* 0x0003e20008000406 */
[----:B0-----:R-:W-:-:S03]  /*15a0*/  CS2R R78, SRZ ;  /* 0x00000000004e7805 */ /* 0x001fc6000001ff00 */
[----:B------:R-:W-:Y:S01]  /*15b0*/  STS.U16 [R5+UR6+0x3600], R82 ;  /* 0x0036005205007988 */ /* 0x000fe20008000406 */
[----:B-1----:R-:W-:-:S03]  /*15c0*/  CS2R R80, SRZ ;  /* 0x0000000000507805 */ /* 0x002fc6000001ff00 */
[----:B------:R0:W-:Y:S04]  /*15d0*/  STS.U16 [R5+UR6+0x3800], R83 ;  /* 0x0038005305007988 */ /* 0x0001e80008000406 */
[----:B------:R-:W-:Y:S04]  /*15e0*/  STS.U16 [R5+UR6+0x3a00], R84 ;  /* 0x003a005405007988 */ /* 0x000fe80008000406 */
[----:B------:R1:W-:Y:S01]  /*15f0*/  STS.U16 [R5+UR6+0x3c00], R85 ;  /* 0x003c005505007988 */ /* 0x0003e20008000406 */
[----:B0-----:R-:W-:-:S03]  /*1600*/  CS2R R82, SRZ ;  /* 0x0000000000527805 */ /* 0x001fc6000001ff00 */
[----:B------:R0:W-:Y:S04]  /*1610*/  STS.U16 [R5+UR6+0x3e00], R26 ;  /* 0x003e001a05007988 */ /* 0x0001e80008000406 */
[----:B------:R2:W-:Y:S01]  /*1620*/  STS.U16 [R28+UR6+0x100], R6 ;  /* 0x000100061c007988 */ /* 0x0005e20008000406 */
[----:B-1----:R-:W-:-:S03]  /*1630*/  CS2R R84, SRZ ;  /* 0x0000000000547805 */ /* 0x002fc6000001ff00 */
[----:B------:R1:W-:Y:S04]  /*1640*/  STS.U16 [R28+UR6+0x300], R8 ;  /* 0x000300081c007988 */ /* 0x0003e80008000406 */
[----:B------:R-:W-:Y:S01]  /*1650*/  STS.U16 [R28+UR6+0x500], R30 ;  /* 0x0005001e1c007988 */ /* 0x000fe20008000406 */
[----:B0-----:R-:W-:-:S03]  /*1660*/  MOV R5, 0xff800000 ;  /* 0xff80000000057802 */ /* 0x001fc60000000f00 */
[----:B------:R-:W-:Y:S01]  /*1670*/  STS.U16 [R28+UR6+0x700], R34 ;  /* 0x000700221c007988 */ /* 0x000fe20008000406 */
[----:B--2---:R-:W-:-:S03]  /*1680*/  IMAD.MOV.U32 R6, RZ, RZ, 0x3f800000 ;  /* 0x3f800000ff067424 */ /* 0x004fc600078e00ff */
[----:B------:R-:W-:Y:S01]  /*1690*/  STS.U16 [R28+UR6+0x900], R38 ;  /* 0x000900261c007988 */ /* 0x000fe20008000406 */
[----:B-1----:R-:W-:-:S03]  /*16a0*/  IMAD.MOV.U32 R8, RZ, RZ, 0x3f800000 ;  /* 0x3f800000ff087424 */ /* 0x002fc600078e00ff */
        /* <DEDUP_REMOVED lines=13> */
[----:B------:R0:W-:Y:S04]  /*1780*/  STS.U16 [R28+UR6+0x2500], R69 ;  /* 0x002500451c007988 */ /* 0x0001e80008000406 */
[----:B------:R1:W-:Y:S04]  /*1790*/  STS.U16 [R28+UR6+0x2700], R71 ;  /* 0x002700471c007988 */ /* 0x0003e80008000406 */
[----:B------:R-:W-:Y:S04]  /*17a0*/  STS.U16 [R28+UR6+0x2900], R73 ;  /* 0x002900491c007988 */ /* 0x000fe80008000406 */
[----:B------:R-:W-:Y:S01]  /*17b0*/  STS.U16 [R28+UR6+0x2b00], R75 ;  /* 0x002b004b1c007988 */ /* 0x000fe20008000406 */
[----:B0-----:R-:W-:-:S03]  /*17c0*/  CS2R R68, SRZ ;  /* 0x0000000000447805 */ /* 0x001fc6000001ff00 */
[----:B------:R0:W-:Y:S01]  /*17d0*/  STS.U16 [R28+UR6+0x2d00], R77 ;  /* 0x002d004d1c007988 */ /* 0x0001e20008000406 */
[----:B-1----:R-:W-:-:S03]  /*17e0*/  CS2R R70, SRZ ;  /* 0x0000000000467805 */ /* 0x002fc6000001ff00 */
[----:B------:R1:W-:Y:S04]  /*17f0*/  STS.U16 [R28+UR6+0x2f00], R31 ;  /* 0x002f001f1c007988 */ /* 0x0003e80008000406 */
[----:B------:R1:W-:Y:S04]  /*1800*/  STS.U16 [R28+UR6+0x3100], R33 ;  /* 0x003100211c007988 */ /* 0x0003e80008000406 */
[----:B------:R1:W-:Y:S01]  /*1810*/  STS.U16 [R28+UR6+0x3300], R16 ;  /* 0x003300101c007988 */ /* 0x0003e20008000406 */
[----:B0-----:R-:W-:-:S03]  /*1820*/  CS2R R76, SRZ ;  /* 0x00000000004c7805 */ /* 0x001fc6000001ff00 */
[----:B----4-:R1:W-:Y:S04]  /*1830*/  STS.U16 [R28+UR6+0x3500], R18 ;  /* 0x003500121c007988 */ /* 0x0103e80008000406 */
[----:B------:R1:W-:Y:S04]  /*1840*/  STS.U16 [R28+UR6+0x3700], R20 ;  /* 0x003700141c007988 */ /* 0x0003e80008000406 */
[----:B-----5:R1:W-:Y:S04]  /*1850*/  STS.U16 [R28+UR6+0x3900], R22 ;  /* 0x003900161c007988 */ /* 0x0203e80008000406 */
[----:B------:R1:W-:Y:S04]  /*1860*/  STS.U16 [R28+UR6+0x3b00], R24 ;  /* 0x003b00181c007988 */ /* 0x0003e80008000406 */
[----:B------:R1:W-:Y:S04]  /*1870*/  STS.U16 [R28+UR6+0x3d00], R13 ;  /* 0x003d000d1c007988 */ /* 0x0003e80008000406 */
[----:B------:R1:W-:Y:S01]  /*1880*/  STS.U16 [R28+UR6+0x3f00], R14 ;  /* 0x003f000e1c007988 */ /* 0x0003e20008000406 */
[----:B------:R-:W-:Y:S05]  /*1890*/  @!P0 BRA `(.L_x_0) ;  /* 0x0000005000148947 */ /* 0x000fea0003800000 */
[----:B------:R-:W0:Y:S01]  /*18a0*/  LDC R39, c[0x0][0x268] ;  /* 0x00009a00ff277b82 */ /* 0x000e220000000800 */
[C---:B------:R-:W-:Y:S01]  /*18b0*/  IMAD.SHL.U32 R0, R7.reuse, 0x8, RZ ;  /* 0x0000000807007824 */ /* 0x040fe200078e00ff */
[C---:B------:R-:W-:Y:S01]  /*18c0*/  SHF.L.U32 R3, R7.reuse, 0x1, RZ ;  /* 0x0000000107037819 */ /* 0x040fe200000006ff */
[----:B------:R-:W-:Y:S01]  /*18d0*/  ULDC.64 UR4, c[0x0][0x260] ;  /* 0x0000980000047ab9 */ /* 0x000fe20000000a00 */
[----:B------:R-:W-:Y:S01]  /*18e0*/  LOP3.LUT P0, RZ, R7, 0x3, RZ, 0xc0, !PT ;  /* 0x0000000307ff7812 */ /* 0x000fe2000780c0ff */
[----:B------:R-:W-:Y:S01]  /*18f0*/  IMAD R2, R9, UR5, RZ ;  /* 0x0000000509027c24 */ /* 0x000fe2000f8e02ff */
[----:B------:R-:W-:Y:S01]  /*1900*/  LOP3.LUT R0, R0, 0x30, RZ, 0xc0, !PT ;  /* 0x0000003000007812 */ /* 0x000fe200078ec0ff */
[----:B------:R-:W-:Y:S01]  /*1910*/  UIMAD UR4, UR7, UR4, URZ ;  /* 0x00000004070472a4 */ /* 0x000fe2000f8e023f */
[----:B------:R-:W2:Y:S01]  /*1920*/  LDC.64 R54, c[0x0][0x250] ;  /* 0x00009400ff367b82 */ /* 0x000ea20000000a00 */
[----:B------:R-:W-:Y:S02]  /*1930*/  CS2R R76, SRZ ;  /* 0x00000000004c7805 */ /* 0x000fe4000001ff00 */
[----:B------:R-:W-:Y:S01]  /*1940*/  LOP3.LUT R15, R0, 0x30, R3, 0x78, !PT ;  /* 0x00000030000f7812 */ /* 0x000fe200078e7803 */
[----:B------:R-:W-:Y:S01]  /*1950*/  USHF.L.U32 UR5, UR4, 0x1, URZ ;  /* 0x0000000104057899 */ /* 0x000fe2000800063f */
[C---:B------:R-:W-:Y:S01]  /*1960*/  LOP3.LUT R0, R7.reuse, 0x7, RZ, 0xc0, !PT ;  /* 0x0000000707007812 */ /* 0x040fe200078ec0ff */
[C---:B------:R-:W-:Y:S01]  /*1970*/  IMAD.SHL.U32 R3, R2.reuse, 0x2, RZ ;  /* 0x0000000202037824 */ /* 0x040fe200078e00ff */
[----:B------:R-:W-:Y:S01]  /*1980*/  LOP3.LUT R7, R7, 0x60, RZ, 0xc0, !PT ;  /* 0x0000006007077812 */ /* 0x000fe200078ec0ff */
[----:B------:R-:W-:Y:S01]  /*1990*/  IMAD.HI R2, R2, 0x2, RZ ;  /* 0x0000000202027827 */ /* 0x000fe200078e02ff */
[----:B-1----:R-:W1:Y:S01]  /*19a0*/  LDC R14, c[0x0][0x258] ;  /* 0x00009600ff0e7b82 */ /* 0x002e620000000800 */
[----:B------:R-:W-:-:S02]  /*19b0*/  CS2R R78, SRZ ;  /* 0x00000000004e7805 */ /* 0x000fc4000001ff00 */
[----:B------:R-:W-:Y:S01]  /*19c0*/  LEA R9, R7, UR6, 0x4 ;  /* 0x0000000607097c11 */ /* 0x000fe2000f8e20ff */
[----:B------:R-:W-:Y:S01]  /*19d0*/  IMAD.SHL.U32 R0, R0, 0x40, RZ ;  /* 0x0000004000007824 */ /* 0x000fe200078e00ff */
[----:B------:R-:W-:Y:S02]  /*19e0*/  CS2R R132, SRZ ;  /* 0x0000000000847805 */ /* 0x000fe4000001ff00 */
[----:B------:R-:W-:Y:S02]  /*19f0*/  CS2R R134, SRZ ;  /* 0x0000000000867805 */ /* 0x000fe4000001ff00 */
[----:B------:R-:W-:Y:S02]  /*1a00*/  CS2R R124, SRZ ;  /* 0x00000000007c7805 */ /* 0x000fe4000001ff00 */
[----:B------:R-:W-:Y:S01]  /*1a10*/  CS2R R126, SRZ ;  /* 0x00000000007e7805 */ /* 0x000fe2000001ff00 */
[----:B0-----:R-:W-:Y:S01]  /*1a20*/  IMAD R10, R10, R39, RZ ;  /* 0x000000270a0a7224 */ /* 0x001fe200078e02ff */
[----:B------:R-:W0:Y:S01]  /*1a30*/  LDC.64 R36, c[0x0][0x220] ;  /* 0x00008800ff247b82 */ /* 0x000e220000000a00 */
[----:B------:R-:W-:-:S02]  /*1a40*/  IADD3 R9, R0, R9, R15 ;  /* 0x0000000900097210 */ /* 0x000fc40007ffe00f */
[----:B------:R-:W-:Y:S01]  /*1a50*/  CS2R R112, SRZ ;  /* 0x0000000000707805 */ /* 0x000fe2000001ff00 */
[C---:B------:R-:W-:Y:S01]  /*1a60*/  IMAD R4, R39.reuse, 0x4, R10 ;  /* 0x0000000427047824 */ /* 0x040fe200078e020a */
[----:B------:R-:W-:Y:S02]  /*1a70*/  CS2R R114, SRZ ;  /* 0x0000000000727805 */ /* 0x000fe4000001ff00 */
[----:B------:R-:W-:Y:S02]  /*1a80*/  CS2R R116, SRZ ;  /* 0x0000000000747805 */ /* 0x000fe4000001ff00 */
[----:B------:R-:W-:Y:S01]  /*1a90*/  CS2R R118, SRZ ;  /* 0x0000000000767805 */ /* 0x000fe2000001ff00 */
[----:B------:R-:W-:Y:S01]  /*1aa0*/  IMAD R5, R39, 0x4, R4 ;  /* 0x0000000427057824 */ /* 0x000fe200078e0204 */
[----:B------:R-:W3:Y:S01]  /*1ab0*/  LDC.64 R16, c[0x0][0x218] ;  /* 0x00008600ff107b82 */ /* 0x000ee20000000a00 */
[----:B--2---:R-:W-:Y:S01]  /*1ac0*/  IMAD R54, R54, UR7, RZ ;  /* 0x0000000736367c24 */ /* 0x004fe2000f8e02ff */
[C---:B------:R-:W-:Y:S01]  /*1ad0*/  SHF.L.U32 R59, R55.reuse, 0x2, RZ ;  /* 0x00000002373b7819 */ /* 0x040fe200000006ff */
[----:B------:R-:W-:Y:S01]  /*1ae0*/  IMAD R61, R55, 0x5, RZ ;  /* 0x00000005373d7824 */ /* 0x000fe200078e02ff */
[----:B------:R-:W-:Y:S01]  /*1af0*/  LEA R6, R39, R5, 0x2 ;  /* 0x0000000527067211 */ /* 0x000fe200078e10ff */
[----:B------:R-:W-:Y:S01]  /*1b00*/  IMAD R63, R55, 0x6, RZ ;  /* 0x00000006373f7824 */ /* 0x000fe200078e02ff */
[----:B------:R-:W-:Y:S01]  /*1b10*/  CS2R R120, SRZ ;  /* 0x0000000000787805 */ /* 0x000fe2000001ff00 */
[----:B-1----:R-:W-:Y:S01]  /*1b20*/  IMAD R11, R11, R14, RZ ;  /* 0x0000000e0b0b7224 */ /* 0x002fe200078e02ff */
[----:B------:R-:W-:Y:S01]  /*1b30*/  CS2R R122, SRZ ;  /* 0x00000000007a7805 */ /* 0x000fe2000001ff00 */
[C---:B------:R-:W-:Y:S01]  /*1b40*/  IMAD R8, R39.reuse, 0x4, R6 ;  /* 0x0000000427087824 */ /* 0x040fe200078e0206 */
[----:B------:R-:W-:Y:S01]  /*1b50*/  CS2R R128, SRZ ;  /* 0x0000000000807805 */ /* 0x000fe2000001ff00 */
[----:B------:R-:W-:Y:S01]  /*1b60*/  IMAD R0, R14, 0x80, R11 ;  /* 0x000000800e007824 */ /* 0x000fe200078e020b */
[----:B------:R-:W-:Y:S01]  /*1b70*/  CS2R R130, SRZ ;  /* 0x0000000000827805 */ /* 0x000fe2000001ff00 */
[----:B------:R-:W-:Y:S01]  /*1b80*/  IMAD R12, R39, 0x4, R8 ;  /* 0x00000004270c7824 */ /* 0x000fe200078e0208 */
[----:B------:R-:W-:Y:S01]  /*1b90*/  CS2R R68, SRZ ;  /* 0x0000000000447805 */ /* 0x000fe2000001ff00 */
[----:B------:R-:W-:Y:S01]  /*1ba0*/  IMAD R65, R55, 0x7, RZ ;  /* 0x0000000737417824 */ /* 0x000fe200078e02ff */
[----:B0-----:R-:W-:Y:S01]  /*1bb0*/  IADD3 R159, P3, P4, R3, UR5, R36 ;  /* 0x00000005039f7c10 */ /* 0x001fe2000fc7e024 */
[----:B------:R-:W-:Y:S01]  /*1bc0*/  UIMAD.WIDE UR4, UR4, 0x2, URZ ;  /* 0x00000002040478a5 */ /* 0x000fe2000f8e023f */
[----:B------:R-:W-:Y:S01]  /*1bd0*/  LEA R13, R39, R12, 0x2 ;  /* 0x0000000c270d7211 */ /* 0x000fe200078e10ff */
[C---:B------:R-:W-:Y:S01]  /*1be0*/  IMAD.SHL.U32 R57, R55.reuse, 0x8, RZ ;  /* 0x0000000837397824 */ /* 0x040fe200078e00ff */
[----:B------:R-:W-:Y:S01]  /*1bf0*/  CS2R R70, SRZ ;  /* 0x0000000000467805 */ /* 0x000fe2000001ff00 */
[----:B------:R-:W-:Y:S01]  /*1c00*/  IMAD R56, R55, 0x9, RZ ;  /* 0x0000000937387824 */ /* 0x000fe200078e02ff */
[----:B------:R-:W-:Y:S01]  /*1c10*/  CS2R R80, SRZ ;  /* 0x0000000000507805 */ /* 0x000fe2000001ff00 */
[----:B------:R-:W-:Y:S01]  /*1c20*/  IMAD R18, R39, 0x4, R13 ;  /* 0x0000000427127824 */ /* 0x000fe200078e020d */
[----:B---3--:R-:W-:Y:S01]  /*1c30*/  LEA R16, P1, R54, R16, 0x1 ;  /* 0x0000001036107211 */ /* 0x008fe200078208ff */
[----:B------:R-:W-:Y:S01]  /*1c40*/  IMAD R52, R55, 0xa, RZ ;  /* 0x0000000a37347824 */ /* 0x000fe200078e02ff */
[----:B------:R-:W-:Y:S01]  /*1c50*/  IADD3.X R37, R2, UR5, R37, P3, P4 ;  /* 0x0000000502257c10 */ /* 0x000fe20009fe8425 */
[----:B------:R-:W-:Y:S01]  /*1c60*/  IMAD R19, R39, 0x4, R18 ;  /* 0x0000000427137824 */ /* 0x000fe200078e0212 */
[----:B------:R-:W-:Y:S01]  /*1c70*/  LEA.HI.X.SX32 R54, R54, R17, 0x1, P1 ;  /* 0x0000001136367211 */ /* 0x000fe200008f0eff */
[----:B------:R-:W-:Y:S01]  /*1c80*/  IMAD R48, R55, 0xb, RZ ;  /* 0x0000000b37307824 */ /* 0x000fe200078e02ff */
[-C--:B------:R-:W-:Y:S01]  /*1c90*/  LEA R14, P1, R11, R16.reuse, 0x1 ;  /* 0x000000100b0e7211 */ /* 0x080fe200078208ff */
[----:B------:R-:W-:Y:S01]  /*1ca0*/  IMAD R44, R55, 0xc, RZ ;  /* 0x0000000c372c7824 */ /* 0x000fe200078e02ff */
[----:B------:R-:W-:Y:S01]  /*1cb0*/  LEA R20, R39, R19, 0x2 ;  /* 0x0000001327147211 */ /* 0x000fe200078e10ff */
[C---:B------:R-:W-:Y:S01]  /*1cc0*/  IMAD R38, R55.reuse, 0x12, RZ ;  /* 0x0000001237267824 */ /* 0x040fe200078e02ff */
[C---:B------:R-:W-:Y:S01]  /*1cd0*/  LEA R16, P2, R0.reuse, R16, 0x1 ;  /* 0x0000001000107211 */ /* 0x040fe200078408ff */
[----:B------:R-:W-:Y:S01]  /*1ce0*/  IMAD R42, R55, 0x15, RZ ;  /* 0x00000015372a7824 */ /* 0x000fe200078e02ff */
[-C--:B------:R-:W-:Y:S01]  /*1cf0*/  LEA.HI.X.SX32 R15, R11, R54.reuse, 0x1, P1 ;  /* 0x000000360b0f7211 */ /* 0x080fe200008f0eff */
[----:B------:R-:W-:Y:S01]  /*1d00*/  IMAD R21, R39, 0x4, R20 ;  /* 0x0000000427157824 */ /* 0x000fe200078e0214 */
[----:B------:R-:W-:Y:S01]  /*1d10*/  LEA.HI.X.SX32 R17, R0, R54, 0x1, P2 ;  /* 0x0000003600117211 */ /* 0x000fe200010f0eff */
[----:B------:R-:W-:Y:S01]  /*1d20*/  IMAD R43, R55, 0x16, RZ ;  /* 0x00000016372b7824 */ /* 0x000fe200078e02ff */
[-C--:B------:R-:W-:Y:S01]  /*1d30*/  LEA R40, P1, R10, R159.reuse, 0x1 ;  /* 0x0000009f0a287211 */ /* 0x080fe200078208ff */
[----:B------:R-:W-:Y:S01]  /*1d40*/  IMAD R22, R39, 0x4, R21 ;  /* 0x0000000427167824 */ /* 0x000fe200078e0215 */
[-C--:B------:R-:W-:Y:S01]  /*1d50*/  LEA R34, P2, R4, R159.reuse, 0x1 ;  /* 0x0000009f04227211 */ /* 0x080fe200078408ff */
[----:B------:R-:W-:Y:S01]  /*1d60*/  IMAD.WIDE R74, R59, 0x2, R14 ;  /* 0x000000023b4a7825 */ /* 0x000fe200078e020e */
[----:B------:R-:W-:-:S02]  /*1d70*/  LEA R32, P3, R5, R159, 0x1 ;  /* 0x0000009f05207211 */ /* 0x000fc400078608ff */
[----:B------:R-:W-:Y:S02]  /*1d80*/  CS2R R82, SRZ ;  /* 0x0000000000527805 */ /* 0x000fe4000001ff00 */
[----:B------:R-:W-:Y:S01]  /*1d90*/  LEA R23, R39, R22, 0x2 ;  /* 0x0000001627177211 */ /* 0x000fe200078e10ff */
[----:B------:R-:W-:Y:S01]  /*1da0*/  IMAD.WIDE R72, R59, 0x2, R16 ;  /* 0x000000023b487825 */ /* 0x000fe200078e0210 */
[-C--:B------:R-:W-:Y:S02]  /*1db0*/  LEA.HI.X.SX32 R41, R10, R37.reuse, 0x1, P1 ;  /* 0x000000250a297211 */ /* 0x080fe400008f0eff */
[----:B------:R-:W-:Y:S02]  /*1dc0*/  CS2R R96, SRZ ;  /* 0x0000000000607805 */ /* 0x000fe4000001ff00 */
[-C--:B------:R-:W-:Y:S01]  /*1dd0*/  LEA.HI.X.SX32 R35, R4, R37.reuse, 0x1, P2 ;  /* 0x0000002504237211 */ /* 0x080fe200010f0eff */
[----:B------:R-:W-:Y:S01]  /*1de0*/  IMAD R24, R39, 0x4, R23 ;  /* 0x0000000427187824 */ /* 0x000fe200078e0217 */
[----:B------:R-:W-:Y:S01]  /*1df0*/  LEA.HI.X.SX32 R33, R5, R37, 0x1, P3 ;  /* 0x0000002505217211 */ /* 0x000fe200018f0eff */
[----:B------:R0:W-:Y:S01]  /*1e00*/  STL.64 [R1+0x98], R40 ;  /* 0x0000982801007387 */ /* 0x0001e20000100a00 */
[----:B------:R-:W-:Y:S01]  /*1e10*/  IMAD.WIDE R66, R61, 0x2, R14 ;  /* 0x000000023d427825 */ /* 0x000fe200078e020e */
[----:B------:R-:W-:-:S02]  /*1e20*/  CS2R R98, SRZ ;  /* 0x0000000000627805 */ /* 0x000fc4000001ff00 */
[----:B------:R-:W-:Y:S01]  /*1e30*/  CS2R R84, SRZ ;  /* 0x0000000000547805 */ /* 0x000fe2000001ff00 */
[----:B------:R1:W-:Y:S01]  /*1e40*/  STL.64 [R1+0x90], R34 ;  /* 0x0000902201007387 */ /* 0x0003e20000100a00 */
[----:B------:R-:W-:Y:S01]  /*1e50*/  IMAD R25, R39, 0x4, R24 ;  /* 0x0000000427197824 */ /* 0x000fe200078e0218 */
[----:B------:R-:W-:Y:S01]  /*1e60*/  CS2R R86, SRZ ;  /* 0x0000000000567805 */ /* 0x000fe2000001ff00 */
[----:B------:R-:W-:Y:S01]  /*1e70*/  IMAD.WIDE R58, R61, 0x2, R16 ;  /* 0x000000023d3a7825 */ /* 0x000fe200078e0210 */
[----:B------:R2:W-:Y:S01]  /*1e80*/  STL.64 [R1+0x88], R32 ;  /* 0x0000882001007387 */ /* 0x0005e20000100a00 */
[----:B------:R-:W-:Y:S02]  /*1e90*/  CS2R R100, SRZ ;  /* 0x0000000000647805 */ /* 0x000fe4000001ff00 */
[----:B------:R-:W-:Y:S01]  /*1ea0*/  CS2R R102, SRZ ;  /* 0x0000000000667805 */ /* 0x000fe2000001ff00 */
[----:B------:R-:W-:Y:S01]  /*1eb0*/  IMAD R26, R39, 0x4, R25 ;  /* 0x00000004271a7824 */ /* 0x000fe200078e0219 */
[----:B0-----:R-:W-:Y:S01]  /*1ec0*/  LEA R40, P1, R6, R159, 0x1 ;  /* 0x0000009f06287211 */ /* 0x001fe200078208ff */
[----:B------:R-:W-:Y:S01]  /*1ed0*/  IMAD.WIDE R60, R63, 0x2, R14 ;  /* 0x000000023f3c7825 */ /* 0x000fe200078e020e */
[----:B------:R-:W-:-:S02]  /*1ee0*/  CS2R R88, SRZ ;  /* 0x0000000000587805 */ /* 0x000fc4000001ff00 */
[----:B------:R-:W-:Y:S02]  /*1ef0*/  CS2R R90, SRZ ;  /* 0x00000000005a7805 */ /* 0x000fe4000001ff00 */
[----:B------:R-:W-:Y:S01]  /*1f00*/  LEA R27, R39, R26, 0x2 ;  /* 0x0000001a271b7211 */ /* 0x000fe200078e10ff */
[----:B------:R-:W-:Y:S01]  /*1f10*/  IMAD.WIDE R62, R63, 0x2, R16 ;  /* 0x000000023f3e7825 */ /* 0x000fe200078e0210 */
[-C--:B-1----:R-:W-:Y:S02]  /*1f20*/  LEA R34, P2, R8, R159.reuse, 0x1 ;  /* 0x0000009f08227211 */ /* 0x082fe400078408ff */
[----:B------:R-:W-:Y:S02]  /*1f30*/  CS2R R104, SRZ ;  /* 0x0000000000687805 */ /* 0x000fe4000001ff00 */
[----:B--2---:R-:W-:Y:S01]  /*1f40*/  LEA R32, P3, R12, R159, 0x1 ;  /* 0x0000009f0c207211 */ /* 0x004fe200078608ff */
[----:B------:R-:W-:Y:S01]  /*1f50*/  IMAD R28, R39, 0x4, R27 ;  /* 0x00000004271c7824 */ /* 0x000fe200078e021b */
[-C--:B------:R-:W-:Y:S01]  /*1f60*/  LEA.HI.X.SX32 R41, R6, R37.reuse, 0x1, P1 ;  /* 0x0000002506297211 */ /* 0x080fe200008f0eff */
[C---:B------:R-:W-:Y:S01]  /*1f70*/  IMAD R45, R55.reuse, 0x17, RZ ;  /* 0x00000017372d7824 */ /* 0x040fe200078e02ff */
[-C--:B------:R-:W-:Y:S01]  /*1f80*/  LEA.HI.X.SX32 R35, R8, R37.reuse, 0x1, P2 ;  /* 0x0000002508237211 */ /* 0x080fe200010f0eff */
[----:B------:R-:W-:Y:S01]  /*1f90*/  IMAD R46, R55, 0x18, RZ ;  /* 0x00000018372e7824 */ /* 0x000fe200078e02ff */
[----:B------:R-:W-:Y:S01]  /*1fa0*/  LEA R7, R39, R28, 0x2 ;  /* 0x0000001c27077211 */ /* 0x000fe200078e10ff */
[----:B------:R0:W-:Y:S01]  /*1fb0*/  STL.64 [R1+0x80], R40 ;  /* 0x0000802801007387 */ /* 0x0001e20000100a00 */
[----:B------:R-:W-:Y:S01]  /*1fc0*/  LEA.HI.X.SX32 R33, R12, R37, 0x1, P3 ;  /* 0x000000250c217211 */ /* 0x000fe200018f0eff */
[----:B------:R-:W-:Y:S01]  /*1fd0*/  IMAD R47, R55, 0x19, RZ ;  /* 0x00000019372f7824 */ /* 0x000fe200078e02ff */
[----:B------:R-:W-:Y:S01]  /*1fe0*/  CS2R R106, SRZ ;  /* 0x00000000006a7805 */ /* 0x000fe2000001ff00 */
[----:B------:R-:W-:Y:S01]  /*1ff0*/  IMAD R29, R39, 0x4, R7 ;  /* 0x00000004271d7824 */ /* 0x000fe200078e0207 */
[----:B------:R1:W-:Y:S01]  /*2000*/  STL.64 [R1+0x78], R34 ;  /* 0x0000782201007387 */ /* 0x0003e20000100a00 */
[C---:B------:R-:W-:Y:S01]  /*2010*/  IMAD R49, R55.reuse, 0x1a, RZ ;  /* 0x0000001a37317824 */ /* 0x040fe200078e02ff */
[----:B------:R-:W-:Y:S01]  /*2020*/  CS2R R92, SRZ ;  /* 0x00000000005c7805 */ /* 0x000fe2000001ff00 */
[----:B------:R-:W-:Y:S01]  /*2030*/  IMAD R50, R55, 0x1b, RZ ;  /* 0x0000001b37327824 */ /* 0x000fe200078e02ff */
[----:B------:R-:W-:Y:S01]  /*2040*/  LEA R3, R39, R29, 0x2 ;  /* 0x0000001d27037211 */ /* 0x000fe200078e10ff */
[----:B------:R2:W-:Y:S01]  /*2050*/  STL.64 [R1+0x70], R32 ;  /* 0x0000702001007387 */ /* 0x0005e20000100a00 */
[----:B------:R-:W-:Y:S01]  /*2060*/  IMAD R51, R55, 0x1c, RZ ;  /* 0x0000001c37337824 */ /* 0x000fe200078e02ff */
[----:B0-----:R-:W-:Y:S01]  /*2070*/  LEA R40, P1, R13, R159, 0x1 ;  /* 0x0000009f0d287211 */ /* 0x001fe200078208ff */
[----:B------:R-:W-:Y:S01]  /*2080*/  IMAD R53, R55, 0x1d, RZ ;  /* 0x0000001d37357824 */ /* 0x000fe200078e02ff */
[----:B------:R-:W-:Y:S01]  /*2090*/  CS2R R94, SRZ ;  /* 0x00000000005e7805 */ /* 0x000fe2000001ff00 */
[----:B------:R-:W-:Y:S01]  /*20a0*/  IMAD R30, R39, 0x4, R3 ;  /* 0x00000004271e7824 */ /* 0x000fe200078e0203 */
[----:B------:R-:W-:Y:S01]  /*20b0*/  LEA.HI.X.SX32 R41, R13, R37, 0x1, P1 ;  /* 0x000000250d297211 */ /* 0x000fe200008f0eff */
[----:B------:R-:W-:Y:S01]  /*20c0*/  IMAD R54, R55, 0x1e, RZ ;  /* 0x0000001e37367824 */ /* 0x000fe200078e02ff */
[-C--:B-1----:R-:W-:Y:S01]  /*20d0*/  LEA R34, P2, R18, R159.reuse, 0x1 ;  /* 0x0000009f12227211 */ /* 0x082fe200078408ff */
[----:B------:R-:W-:Y:S01]  /*20e0*/  IMAD.MOV.U32 R36, RZ, RZ, -0x800000 ;  /* 0xff800000ff247424 */ /* 0x000fe200078e00ff */
[----:B------:R-:W-:Y:S01]  /*20f0*/  LEA R11, R39, R30, 0x2 ;  /* 0x0000001e270b7211 */ /* 0x000fe200078e10ff */
[----:B------:R0:W-:Y:S01]  /*2100*/  STL.64 [R1+0x68], R40 ;  /* 0x0000682801007387 */ /* 0x0001e20000100a00 */
[----:B--2---:R-:W-:-:S02]  /*2110*/  LEA R32, P3, R19, R159, 0x1 ;  /* 0x0000009f13207211 */ /* 0x004fc400078608ff */
[----:B------:R-:W-:Y:S02]  /*2120*/  CS2R R108, SRZ ;  /* 0x00000000006c7805 */ /* 0x000fe4000001ff00 */
[-C--:B------:R-:W-:Y:S01]  /*2130*/  LEA.HI.X.SX32 R35, R18, R37.reuse, 0x1, P2 ;  /* 0x0000002512237211 */ /* 0x080fe200010f0eff */
[----:B------:R-:W-:Y:S01]  /*2140*/  IMAD R0, R39, 0x4, R11 ;  /* 0x0000000427007824 */ /* 0x000fe200078e020b */
[----:B------:R-:W-:Y:S02]  /*2150*/  LEA.HI.X.SX32 R33, R19, R37, 0x1, P3 ;  /* 0x0000002513217211 */ /* 0x000fe400018f0eff */
[----:B------:R-:W-:Y:S01]  /*2160*/  CS2R R110, SRZ ;  /* 0x00000000006e7805 */ /* 0x000fe2000001ff00 */
[----:B------:R-:W-:Y:S01]  /*2170*/  UMOV UR4, URZ ;  /* 0x0000003f00047c82 */ /* 0x000fe20008000000 */
[----:B------:R-:W-:Y:S01]  /*2180*/  IMAD R2, R39, 0x4, R0 ;  /* 0x0000000427027824 */ /* 0x000fe200078e0200 */
[----:B------:R1:W-:Y:S01]  /*2190*/  STL.64 [R1+0x60], R34 ;  /* 0x0000602201007387 */ /* 0x0003e20000100a00 */
[----:B------:R-:W-:Y:S01]  /*21a0*/  ULDC UR9, c[0x0][0x238] ;  /* 0x00008e0000097ab9 */ /* 0x000fe20000000800 */
[----:B0-----:R-:W-:-:S02]  /*21b0*/  LEA R40, P1, R20, R159, 0x1 ;  /* 0x0000009f14287211 */ /* 0x001fc400078208ff */
[----:B------:R0:W-:Y:S01]  /*21c0*/  STL.64 [R1+0x58], R32 ;  /* 0x0000582001007387 */ /* 0x0001e20000100a00 */
[----:B------:R-:W-:Y:S02]  /*21d0*/  LEA R4, R39, R2, 0x2 ;  /* 0x0000000227047211 */ /* 0x000fe400078e10ff */
[----:B------:R-:W-:-:S03]  /*21e0*/  LEA.HI.X.SX32 R41, R20, R37, 0x1, P1 ;  /* 0x0000002514297211 */ /* 0x000fc600008f0eff */
[----:B------:R-:W-:Y:S01]  /*21f0*/  IMAD R5, R39, 0x4, R4 ;  /* 0x0000000427057824 */ /* 0x000fe200078e0204 */
[-C--:B-1----:R-:W-:Y:S01]  /*2200*/  LEA R34, P2, R21, R159.reuse, 0x1 ;  /* 0x0000009f15227211 */ /* 0x082fe200078408ff */
[----:B------:R1:W-:Y:S02]  /*2210*/  STL.64 [R1+0x50], R40 ;  /* 0x0000502801007387 */ /* 0x0003e40000100a00 */
[----:B------:R-:W-:Y:S01]  /*2220*/  IMAD R6, R39, 0x4, R5 ;  /* 0x0000000427067824 */ /* 0x000fe200078e0205 */
[C---:B0-----:R-:W-:Y:S02]  /*2230*/  LEA R32, P3, R22.reuse, R159, 0x1 ;  /* 0x0000009f16207211 */ /* 0x041fe400078608ff */
[-C--:B------:R-:W-:Y:S02]  /*2240*/  LEA.HI.X.SX32 R35, R21, R37.reuse, 0x1, P2 ;  /* 0x0000002515237211 */ /* 0x080fe400010f0eff */
[----:B------:R-:W-:Y:S02]  /*2250*/  LEA R8, R39, R6, 0x2 ;  /* 0x0000000627087211 */ /* 0x000fe400078e10ff */
[----:B------:R-:W-:Y:S01]  /*2260*/  LEA.HI.X.SX32 R33, R22, R37, 0x1, P3 ;  /* 0x0000002516217211 */ /* 0x000fe200018f0eff */
[----:B------:R0:W-:Y:S01]  /*2270*/  STL.64 [R1+0x48], R34 ;  /* 0x0000482201007387 */ /* 0x0001e20000100a00 */
[----:B------:R-:W-:Y:S01]  /*2280*/  LEA R20, P3, R25, R159, 0x1 ;  /* 0x0000009f19147211 */ /* 0x000fe200078608ff */
[----:B------:R-:W-:-:S02]  /*2290*/  IMAD R10, R39, 0x4, R8 ;  /* 0x00000004270a7824 */ /* 0x000fc400078e0208 */
[----:B------:R2:W-:Y:S01]  /*22a0*/  STL.64 [R1+0x40], R32 ;  /* 0x0000402001007387 */ /* 0x0005e20000100a00 */
[----:B------:R-:W-:Y:S01]  /*22b0*/  LEA.HI.X.SX32 R21, R25, R37, 0x1, P3 ;  /* 0x0000002519157211 */ /* 0x000fe200018f0eff */
[----:B------:R-:W-:Y:S01]  /*22c0*/  IMAD R12, R39, 0x4, R10 ;  /* 0x00000004270c7824 */ /* 0x000fe200078e020a */
[-C--:B------:R-:W-:Y:S01]  /*22d0*/  LEA R22, P3, R28, R159.reuse, 0x1 ;  /* 0x0000009f1c167211 */ /* 0x080fe200078608ff */
[C---:B-1----:R-:W-:Y:S02]  /*22e0*/  IMAD R40, R55.reuse, 0xd, RZ ;  /* 0x0000000d37287824 */ /* 0x042fe400078e02ff */
[----:B------:R-:W-:Y:S01]  /*22f0*/  IMAD R41, R55, 0x14, RZ ;  /* 0x0000001437297824 */ /* 0x000fe200078e02ff */
[----:B------:R-:W-:Y:S02]  /*2300*/  LEA R13, R39, R12, 0x2 ;  /* 0x0000000c270d7211 */ /* 0x000fe400078e10ff */
[-C--:B0-----:R-:W-:Y:S02]  /*2310*/  LEA R34, P1, R23, R159.reuse, 0x1 ;  /* 0x0000009f17227211 */ /* 0x081fe400078208ff */
[----:B--2---:R-:W-:Y:S01]  /*2320*/  LEA R32, P2, R24, R159, 0x1 ;  /* 0x0000009f18207211 */ /* 0x004fe200078408ff */
[----:B------:R-:W-:Y:S01]  /*2330*/  IMAD R18, R39, 0x4, R13 ;  /* 0x0000000427127824 */ /* 0x000fe200078e020d */
[----:B------:R-:W-:-:S02]  /*2340*/  LEA.HI.X.SX32 R35, R23, R37, 0x1, P1 ;  /* 0x0000002517237211 */ /* 0x000fc400008f0eff */
[-C--:B------:R-:W-:Y:S01]  /*2350*/  LEA.HI.X.SX32 R33, R24, R37.reuse, 0x1, P2 ;  /* 0x0000002518217211 */ /* 0x080fe200010f0eff */
[----:B------:R-:W-:Y:S01]  /*2360*/  IMAD R19, R39, 0x4, R18 ;  /* 0x0000000427137824 */ /* 0x000fe200078e0212 */
[----:B------:R-:W-:Y:S01]  /*2370*/  LEA.HI.X.SX32 R23, R28, R37, 0x1, P3 ;  /* 0x000000251c177211 */ /* 0x000fe200018f0eff */
[----:B------:R0:W-:Y:S01]  /*2380*/  STL.64 [R1+0x38], R34 ;  /* 0x0000382201007387 */ /* 0x0001e20000100a00 */
[----:B------:R-:W-:-:S03]  /*2390*/  LEA R250, P3, R3, R159, 0x1 ;  /* 0x0000009f03fa7211 */ /* 0x000fc600078608ff */
[----:B------:R1:W-:Y:S01]  /*23a0*/  STL.64 [R1+0x30], R32 ;  /* 0x0000302001007387 */ /* 0x0003e20000100a00 */
[----:B------:R-:W-:Y:S02]  /*23b0*/  LEA.HI.X.SX32 R251, R3, R37, 0x1, P3 ;  /* 0x0000002503fb7211 */ /* 0x000fe400018f0eff */
[C---:B------:R-:W-:Y:S01]  /*23c0*/  LEA R236, P3, R0.reuse, R159, 0x1 ;  /* 0x0000009f00ec7211 */ /* 0x040fe200078608ff */
[----:B------:R2:W-:Y:S03]  /*23d0*/  STL.64 [R1+0x28], R20 ;  /* 0x0000281401007387 */ /* 0x0005e60000100a00 */
[----:B------:R-:W-:Y:S02]  /*23e0*/  LEA.HI.X.SX32 R237, R0, R37, 0x1, P3 ;  /* 0x0000002500ed7211 */ /* 0x000fe400018f0eff */
[-C--:B0-----:R-:W-:Y:S02]  /*23f0*/  LEA R34, P1, R26, R159.reuse, 0x1 ;  /* 0x0000009f1a227211 */ /* 0x081fe400078208ff */
[----:B------:R-:W-:-:S02]  /*2400*/  LEA R224, P3, R5, R159, 0x1 ;  /* 0x0000009f05e07211 */ /* 0x000fc400078608ff */
[----:B-1----:R-:W-:Y:S02]  /*2410*/  LEA R32, P2, R27, R159, 0x1 ;  /* 0x0000009f1b207211 */ /* 0x002fe400078408ff */
[----:B------:R-:W-:Y:S02]  /*2420*/  LEA.HI.X.SX32 R35, R26, R37, 0x1, P1 ;  /* 0x000000251a237211 */ /* 0x000fe400008f0eff */
[----:B--2---:R-:W-:Y:S02]  /*2430*/  LEA R20, R39, R19, 0x2 ;  /* 0x0000001327147211 */ /* 0x004fe400078e10ff */
[----:B------:R-:W-:Y:S01]  /*2440*/  LEA.HI.X.SX32 R33, R27, R37, 0x1, P2 ;  /* 0x000000251b217211 */ /* 0x000fe200010f0eff */
[----:B------:R-:W-:Y:S01]  /*2450*/  STL.64 [R1+0x20], R34 ;  /* 0x0000202201007387 */ /* 0x000fe20000100a00 */
[-C--:B------:R-:W-:Y:S01]  /*2460*/  LEA R26, P1, R7, R159.reuse, 0x1 ;  /* 0x0000009f071a7211 */ /* 0x080fe200078208ff */
[----:B------:R-:W-:Y:S01]  /*2470*/  IMAD R21, R39, 0x4, R20 ;  /* 0x0000000427157824 */ /* 0x000fe200078e0214 */
[----:B------:R-:W-:Y:S01]  /*2480*/  LEA R24, P2, R29, R159, 0x1 ;  /* 0x0000009f1d187211 */ /* 0x000fe200078408ff */
[----:B------:R-:W-:Y:S01]  /*2490*/  STL.64 [R1+0x18], R32 ;  /* 0x0000182001007387 */ /* 0x000fe20000100a00 */
[----:B------:R-:W-:-:S02]  /*24a0*/  LEA.HI.X.SX32 R27, R7, R37, 0x1, P1 ;  /* 0x00000025071b7211 */ /* 0x000fc400008f0eff */
[----:B------:R-:W-:Y:S01]  /*24b0*/  LEA.HI.X.SX32 R25, R29, R37, 0x1, P2 ;  /* 0x000000251d197211 */ /* 0x000fe200010f0eff */
[----:B------:R0:W-:Y:S01]  /*24c0*/  STL.64 [R1+0x10], R22 ;  /* 0x0000101601007387 */ /* 0x0001e20000100a00 */
[CC--:B------:R-:W-:Y:S02]  /*24d0*/  LEA R248, P1, R30.reuse, R159.reuse, 0x1 ;  /* 0x0000009f1ef87211 */ /* 0x0c0fe400078208ff */
[C---:B------:R-:W-:Y:S01]  /*24e0*/  LEA R240, P2, R11.reuse, R159, 0x1 ;  /* 0x0000009f0bf07211 */ /* 0x040fe200078408ff */
[----:B------:R-:W-:Y:S01]  /*24f0*/  STL.64 [R1+0x8], R26 ;  /* 0x0000081a01007387 */ /* 0x000fe20000100a00 */
[-C--:B------:R-:W-:Y:S02]  /*2500*/  LEA.HI.X.SX32 R249, R30, R37.reuse, 0x1, P1 ;  /* 0x000000251ef97211 */ /* 0x080fe400008f0eff */
[----:B------:R-:W-:Y:S01]  /*2510*/  LEA.HI.X.SX32 R241, R11, R37, 0x1, P2 ;  /* 0x000000250bf17211 */ /* 0x000fe200010f0eff */
[----:B------:R-:W-:Y:S01]  /*2520*/  STL.64 [R1], R24 ;  /* 0x0000001801007387 */ /* 0x000fe20000100a00 */
[----:B------:R-:W-:-:S02]  /*2530*/  LEA R232, P1, R2, R159, 0x1 ;  /* 0x0000009f02e87211 */ /* 0x000fc400078208ff */
[----:B------:R-:W-:Y:S01]  /*2540*/  LEA R228, P2, R4, R159, 0x1 ;  /* 0x0000009f04e47211 */ /* 0x000fe200078408ff */
[C---:B0-----:R-:W-:Y:S01]  /*2550*/  IMAD R22, R39.reuse, 0x4, R21 ;  /* 0x0000000427167824 */ /* 0x041fe200078e0215 */
[-C--:B------:R-:W-:Y:S01]  /*2560*/  LEA.HI.X.SX32 R233, R2, R37.reuse, 0x1, P1 ;  /* 0x0000002502e97211 */ /* 0x080fe200008f0eff */
[----:B------:R-:W-:Y:S01]  /*2570*/  STL.64 [R1+0x258], R74 ;  /* 0x0002584a01007387 */ /* 0x000fe20000100a00 */
[-C--:B------:R-:W-:Y:S02]  /*2580*/  LEA.HI.X.SX32 R229, R4, R37.reuse, 0x1, P2 ;  /* 0x0000002504e57211 */ /* 0x080fe400010f0eff */
[----:B------:R-:W-:Y:S01]  /*2590*/  LEA R3, R39, R22, 0x2 ;  /* 0x0000001627037211 */ /* 0x000fe200078e10ff */
[----:B------:R-:W-:Y:S01]  /*25a0*/  STL.64 [R1+0x250], R72 ;  /* 0x0002504801007387 */ /* 0x000fe20000100a00 */
[----:B------:R-:W-:Y:S02]  /*25b0*/  LEA.HI.X.SX32 R225, R5, R37, 0x1, P3 ;  /* 0x0000002505e17211 */ /* 0x000fe400018f0eff */
[-C--:B------:R-:W-:Y:S01]  /*25c0*/  LEA R220, P1, R6, R159.reuse, 0x1 ;  /* 0x0000009f06dc7211 */ /* 0x080fe200078208ff */
[C---:B------:R-:W-:Y:S01]  /*25d0*/  IMAD R7, R39.reuse, 0x4, R3 ;  /* 0x0000000427077824 */ /* 0x040fe200078e0203 */
[----:B------:R-:W-:Y:S01]  /*25e0*/  LEA R216, P2, R8, R159, 0x1 ;  /* 0x0000009f08d87211 */ /* 0x000fe200078408ff */
[----:B------:R-:W-:Y:S01]  /*25f0*/  STL.64 [R1+0x248], R66 ;  /* 0x0002484201007387 */ /* 0x000fe20000100a00 */
[-C--:B------:R-:W-:Y:S01]  /*2600*/  LEA.HI.X.SX32 R221, R6, R37.reuse, 0x1, P1 ;  /* 0x0000002506dd7211 */ /* 0x080fe200008f0eff */
[----:B------:R-:W-:Y:S01]  /*2610*/  IMAD R0, R39, 0x4, R7 ;  /* 0x0000000427007824 */ /* 0x000fe200078e0207 */
[----:B------:R-:W-:Y:S01]  /*2620*/  LEA.HI.X.SX32 R217, R8, R37, 0x1, P2 ;  /* 0x0000002508d97211 */ /* 0x000fe200010f0eff */
[----:B------:R0:W-:Y:S01]  /*2630*/  STL.64 [R1+0x240], R58 ;  /* 0x0002403a01007387 */ /* 0x0001e20000100a00 */
[----:B------:R-:W-:-:S02]  /*2640*/  LEA R212, P3, R10, R159, 0x1 ;  /* 0x0000009f0ad47211 */ /* 0x000fc400078608ff */
[----:B------:R-:W-:Y:S01]  /*2650*/  LEA R11, R39, R0, 0x2 ;  /* 0x00000000270b7211 */ /* 0x000fe200078e10ff */
[----:B------:R1:W-:Y:S01]  /*2660*/  STL.64 [R1+0x238], R60 ;  /* 0x0002383c01007387 */ /* 0x0003e20000100a00 */
[----:B------:R-:W-:Y:S02]  /*2670*/  LEA.HI.X.SX32 R213, R10, R37, 0x1, P3 ;  /* 0x000000250ad57211 */ /* 0x000fe400018f0eff */
[-C--:B------:R-:W-:Y:S01]  /*2680*/  LEA R204, P2, R13, R159.reuse, 0x1 ;  /* 0x0000009f0dcc7211 */ /* 0x080fe200078408ff */
[----:B------:R-:W-:Y:S01]  /*2690*/  IMAD R2, R39, 0x4, R11 ;  /* 0x0000000427027824 */ /* 0x000fe200078e020b */
[----:B------:R-:W-:Y:S01]  /*26a0*/  LEA R208, P1, R12, R159, 0x1 ;  /* 0x0000009f0cd07211 */ /* 0x000fe200078208ff */
[----:B------:R2:W-:Y:S01]  /*26b0*/  STL.64 [R1+0x230], R62 ;  /* 0x0002303e01007387 */ /* 0x0005e20000100a00 */
[----:B------:R-:W-:Y:S01]  /*26c0*/  LEA.HI.X.SX32 R205, R13, R37, 0x1, P2 ;  /* 0x000000250dcd7211 */ /* 0x000fe200010f0eff */
[----:B------:R-:W-:Y:S01]  /*26d0*/  IMAD R4, R39, 0x4, R2 ;  /* 0x0000000427047824 */ /* 0x000fe200078e0202 */
[----:B------:R-:W-:Y:S01]  /*26e0*/  LEA R200, P3, R18, R159, 0x1 ;  /* 0x0000009f12c87211 */ /* 0x000fe200078608ff */
[----:B0-----:R-:W-:Y:S01]  /*26f0*/  IMAD.WIDE R58, R65, 0x2, R14 ;  /* 0x00000002413a7825 */ /* 0x001fe200078e020e */
[----:B------:R-:W-:-:S02]  /*2700*/  LEA.HI.X.SX32 R209, R12, R37, 0x1, P1 ;  /* 0x000000250cd17211 */ /* 0x000fc400008f0eff */
[----:B------:R-:W-:Y:S01]  /*2710*/  LEA R5, R39, R4, 0x2 ;  /* 0x0000000427057211 */ /* 0x000fe200078e10ff */
[----:B-1----:R-:W-:Y:S01]  /*2720*/  IMAD.WIDE R60, R65, 0x2, R16 ;  /* 0x00000002413c7825 */ /* 0x002fe200078e0210 */
[----:B------:R-:W-:Y:S01]  /*2730*/  LEA R196, P2, R20, R159, 0x1 ;  /* 0x0000009f14c47211 */ /* 0x000fe200078408ff */
[----:B------:R0:W-:Y:S01]  /*2740*/  STL.64 [R1+0x228], R58 ;  /* 0x0002283a01007387 */ /* 0x0001e20000100a00 */
[----:B------:R-:W-:Y:S01]  /*2750*/  LEA.HI.X.SX32 R201, R18, R37, 0x1, P3 ;  /* 0x0000002512c97211 */ /* 0x000fe200018f0eff */
[----:B------:R-:W-:Y:S01]  /*2760*/  IMAD R6, R39, 0x4, R5 ;  /* 0x0000000427067824 */ /* 0x000fe200078e0205 */
[----:B------:R-:W-:Y:S01]  /*2770*/  LEA R198, P1, R19, R159, 0x1 ;  /* 0x0000009f13c67211 */ /* 0x000fe200078208ff */
[----:B--2---:R-:W-:Y:S01]  /*2780*/  IMAD.WIDE R62, R57, 0x2, R14 ;  /* 0x00000002393e7825 */ /* 0x004fe200078e020e */
[----:B------:R-:W-:Y:S01]  /*2790*/  LEA.HI.X.SX32 R197, R20, R37, 0x1, P2 ;  /* 0x0000002514c57211 */ /* 0x000fe200010f0eff */
[----:B------:R1:W-:Y:S01]  /*27a0*/  STL.64 [R1+0x220], R60 ;  /* 0x0002203c01007387 */ /* 0x0003e20000100a00 */
[-C--:B------:R-:W-:Y:S01]  /*27b0*/  LEA R194, P3, R21, R159.reuse, 0x1 ;  /* 0x0000009f15c27211 */ /* 0x080fe200078608ff */
[----:B------:R-:W-:Y:S01]  /*27c0*/  IMAD R8, R39, 0x4, R6 ;  /* 0x0000000427087824 */ /* 0x000fe200078e0206 */
[----:B------:R-:W-:Y:S01]  /*27d0*/  LEA R190, P2, R3, R159, 0x1 ;  /* 0x0000009f03be7211 */ /* 0x000fe200078408ff */
[----:B------:R-:W-:Y:S01]  /*27e0*/  STL.64 [R1+0x218], R62 ;  /* 0x0002183e01007387 */ /* 0x000fe20000100a00 */
[----:B------:R-:W-:Y:S01]  /*27f0*/  LEA.HI.X.SX32 R199, R19, R37, 0x1, P1 ;  /* 0x0000002513c77211 */ /* 0x000fe200008f0eff */
[----:B0-----:R-:W-:Y:S01]  /*2800*/  IMAD.WIDE R58, R57, 0x2, R16 ;  /* 0x00000002393a7825 */ /* 0x001fe200078e0210 */
[----:B------:R-:W-:-:S02]  /*2810*/  LEA R10, R39, R8, 0x2 ;  /* 0x00000008270a7211 */ /* 0x000fc400078e10ff */
[----:B------:R-:W-:Y:S02]  /*2820*/  LEA.HI.X.SX32 R195, R21, R37, 0x1, P3 ;  /* 0x0000002515c37211 */ /* 0x000fe400018f0eff */
[----:B------:R-:W-:Y:S01]  /*2830*/  LEA R192, P1, R22, R159, 0x1 ;  /* 0x0000009f16c07211 */ /* 0x000fe200078208ff */
[----:B------:R-:W-:Y:S01]  /*2840*/  IMAD R12, R39, 0x4, R10 ;  /* 0x00000004270c7824 */ /* 0x000fe200078e020a */
[----:B------:R-:W-:Y:S01]  /*2850*/  LEA.HI.X.SX32 R191, R3, R37, 0x1, P2 ;  /* 0x0000002503bf7211 */ /* 0x000fe200010f0eff */
[----:B-1----:R-:W-:Y:S01]  /*2860*/  IMAD.WIDE R60, R56, 0x2, R14 ;  /* 0x00000002383c7825 */ /* 0x002fe200078e020e */
[----:B------:R-:W-:Y:S01]  /*2870*/  LEA R188, P3, R7, R159, 0x1 ;  /* 0x0000009f07bc7211 */ /* 0x000fe200078608ff */
[----:B------:R0:W-:Y:S01]  /*2880*/  STL.64 [R1+0x210], R58 ;  /* 0x0002103a01007387 */ /* 0x0001e20000100a00 */
[-C--:B------:R-:W-:Y:S01]  /*2890*/  LEA.HI.X.SX32 R193, R22, R37.reuse, 0x1, P1 ;  /* 0x0000002516c17211 */ /* 0x080fe200008f0eff */
[----:B------:R-:W-:Y:S01]  /*28a0*/  IMAD R13, R39, 0x4, R12 ;  /* 0x00000004270d7824 */ /* 0x000fe200078e020c */
[----:B------:R-:W-:Y:S01]  /*28b0*/  LEA.HI.X.SX32 R189, R7, R37, 0x1, P3 ;  /* 0x0000002507bd7211 */ /* 0x000fe200018f0eff */
[----:B------:R-:W-:Y:S01]  /*28c0*/  IMAD.WIDE R56, R56, 0x2, R16 ;  /* 0x0000000238387825 */ /* 0x000fe200078e0210 */
[----:B------:R-:W-:Y:S01]  /*28d0*/  LEA R186, P1, R0, R159, 0x1 ;  /* 0x0000009f00ba7211 */ /* 0x000fe200078208ff */
[----:B------:R1:W-:Y:S01]  /*28e0*/  STL.64 [R1+0x208], R60 ;  /* 0x0002083c01007387 */ /* 0x0003e20000100a00 */
[----:B------:R-:W-:-:S02]  /*28f0*/  LEA R3, R39, R13, 0x2 ;  /* 0x0000000d27037211 */ /* 0x000fc400078e10ff */
[----:B------:R-:W-:Y:S01]  /*2900*/  LEA.HI.X.SX32 R187, R0, R37, 0x1, P1 ;  /* 0x0000002500bb7211 */ /* 0x000fe200008f0eff */
[----:B------:R2:W-:Y:S01]  /*2910*/  STL.64 [R1+0x200], R56 ;  /* 0x0002003801007387 */ /* 0x0005e20000100a00 */
[-C--:B------:R-:W-:Y:S01]  /*2920*/  LEA R182, P3, R2, R159.reuse, 0x1 ;  /* 0x0000009f02b67211 */ /* 0x080fe200078608ff */
[----:B------:R-:W-:Y:S01]  /*2930*/  IMAD R7, R39, 0x4, R3 ;  /* 0x0000000427077824 */ /* 0x000fe200078e0203 */
[----:B------:R-:W-:Y:S01]  /*2940*/  LEA R184, P2, R11, R159, 0x1 ;  /* 0x0000009f0bb87211 */ /* 0x000fe200078408ff */
[----:B0-----:R-:W-:Y:S01]  /*2950*/  IMAD.WIDE R58, R52, 0x2, R14 ;  /* 0x00000002343a7825 */ /* 0x001fe200078e020e */
[----:B------:R-:W-:Y:S02]  /*2960*/  LEA.HI.X.SX32 R183, R2, R37, 0x1, P3 ;  /* 0x0000002502b77211 */ /* 0x000fe400018f0eff */
[----:B------:R-:W-:Y:S01]  /*2970*/  LEA R180, P1, R4, R159, 0x1 ;  /* 0x0000009f04b47211 */ /* 0x000fe200078208ff */
[----:B------:R-:W-:Y:S01]  /*2980*/  IMAD R0, R39, 0x4, R7 ;  /* 0x0000000427007824 */ /* 0x000fe200078e0207 */
[-C--:B------:R-:W-:Y:S01]  /*2990*/  LEA.HI.X.SX32 R185, R11, R37.reuse, 0x1, P2 ;  /* 0x000000250bb97211 */ /* 0x080fe200010f0eff */
[----:B-1----:R-:W-:Y:S01]  /*29a0*/  IMAD.WIDE R60, R52, 0x2, R16 ;  /* 0x00000002343c7825 */ /* 0x002fe200078e0210 */
[----:B------:R-:W-:Y:S01]  /*29b0*/  LEA.HI.X.SX32 R181, R4, R37, 0x1, P1 ;  /* 0x0000002504b57211 */ /* 0x000fe200008f0eff */
[----:B------:R0:W-:Y:S01]  /*29c0*/  STL.64 [R1+0x1f8], R58 ;  /* 0x0001f83a01007387 */ /* 0x0001e20000100a00 */
[----:B------:R-:W-:Y:S01]  /*29d0*/  LEA R2, R39, R0, 0x2 ;  /* 0x0000000027027211 */ /* 0x000fe200078e10ff */
[----:B--2---:R-:W-:Y:S01]  /*29e0*/  IMAD.WIDE R56, R48, 0x2, R14 ;  /* 0x0000000230387825 */ /* 0x004fe200078e020e */
[-C--:B------:R-:W-:Y:S01]  /*29f0*/  LEA R174, P2, R5, R159.reuse, 0x1 ;  /* 0x0000009f05ae7211 */ /* 0x080fe200078408ff */
[----:B------:R1:W-:Y:S01]  /*2a00*/  STL.64 [R1+0x1f0], R60 ;  /* 0x0001f03c01007387 */ /* 0x0003e20000100a00 */
[C---:B------:R-:W-:Y:S01]  /*2a10*/  LEA R172, P3, R6.reuse, R159, 0x1 ;  /* 0x0000009f06ac7211 */ /* 0x040fe200078608ff */
[----:B------:R-:W-:Y:S01]  /*2a20*/  IMAD R4, R39, 0x4, R2 ;  /* 0x0000000427047824 */ /* 0x000fe200078e0202 */
[-C--:B------:R-:W-:Y:S01]  /*2a30*/  LEA.HI.X.SX32 R175, R5, R37.reuse, 0x1, P2 ;  /* 0x0000002505af7211 */ /* 0x080fe200010f0eff */
[----:B------:R2:W-:Y:S01]  /*2a40*/  STL.64 [R1+0x1e8], R56 ;  /* 0x0001e83801007387 */ /* 0x0005e20000100a00 */
[----:B------:R-:W-:-:S02]  /*2a50*/  LEA.HI.X.SX32 R173, R6, R37, 0x1, P3 ;  /* 0x0000002506ad7211 */ /* 0x000fc400018f0eff */
[C---:B------:R-:W-:Y:S01]  /*2a60*/  LEA R5, R39.reuse, R4, 0x2 ;  /* 0x0000000427057211 */ /* 0x040fe200078e10ff */
[----:B0-----:R-:W-:Y:S01]  /*2a70*/  IMAD.WIDE R58, R48, 0x2, R16 ;  /* 0x00000002303a7825 */ /* 0x001fe200078e0210 */
[-C--:B------:R-:W-:Y:S02]  /*2a80*/  LEA R170, P1, R8, R159.reuse, 0x1 ;  /* 0x0000009f08aa7211 */ /* 0x080fe400078208ff */
[----:B------:R-:W-:Y:S01]  /*2a90*/  LEA R168, P2, R10, R159, 0x1 ;  /* 0x0000009f0aa87211 */ /* 0x000fe200078408ff */
[----:B------:R-:W-:Y:S01]  /*2aa0*/  IMAD R6, R39, 0x4, R5 ;  /* 0x0000000427067824 */ /* 0x000fe200078e0205 */
[-C--:B------:R-:W-:Y:S01]  /*2ab0*/  LEA.HI.X.SX32 R171, R8, R37.reuse, 0x1, P1 ;  /* 0x0000002508ab7211 */ /* 0x080fe200008f0eff */
[----:B-1----:R-:W-:Y:S01]  /*2ac0*/  IMAD.WIDE R60, R44, 0x2, R14 ;  /* 0x000000022c3c7825 */ /* 0x002fe200078e020e */
[----:B------:R-:W-:Y:S01]  /*2ad0*/  LEA.HI.X.SX32 R169, R10, R37, 0x1, P2 ;  /* 0x000000250aa97211 */ /* 0x000fe200010f0eff */
[----:B------:R0:W-:Y:S01]  /*2ae0*/  STL.64 [R1+0x1e0], R58 ;  /* 0x0001e03a01007387 */ /* 0x0001e20000100a00 */
[-C--:B------:R-:W-:Y:S01]  /*2af0*/  LEA R18, P3, R12, R159.reuse, 0x1 ;  /* 0x0000009f0c127211 */ /* 0x080fe200078608ff */
[----:B--2---:R-:W-:Y:S01]  /*2b00*/  IMAD.WIDE R56, R44, 0x2, R16 ;  /* 0x000000022c387825 */ /* 0x004fe200078e0210 */
[----:B------:R-:W-:Y:S01]  /*2b10*/  LEA R22, P2, R3, R159, 0x1 ;  /* 0x0000009f03167211 */ /* 0x000fe200078408ff */
[----:B------:R1:W-:Y:S01]  /*2b20*/  STL.64 [R1+0x1d8], R60 ;  /* 0x0001d83c01007387 */ /* 0x0003e20000100a00 */
[----:B------:R-:W-:-:S02]  /*2b30*/  LEA R8, R39, R6, 0x2 ;  /* 0x0000000627087211 */ /* 0x000fc400078e10ff */
[----:B------:R-:W-:Y:S02]  /*2b40*/  CS2R R10, SRZ ;  /* 0x00000000000a7805 */ /* 0x000fe4000001ff00 */
[-C--:B------:R-:W-:Y:S01]  /*2b50*/  LEA.HI.X.SX32 R19, R12, R37.reuse, 0x1, P3 ;  /* 0x000000250c137211 */ /* 0x080fe200018f0eff */
[----:B------:R2:W-:Y:S01]  /*2b60*/  STL.64 [R1+0x1d0], R56 ;  /* 0x0001d03801007387 */ /* 0x0005e20000100a00 */
[----:B------:R-:W-:Y:S01]  /*2b70*/  LEA.HI.X.SX32 R23, R3, R37, 0x1, P2 ;  /* 0x0000002503177211 */ /* 0x000fe200010f0eff */
[----:B------:R-:W-:Y:S01]  /*2b80*/  IMAD R3, R39, 0x4, R8 ;  /* 0x0000000427037824 */ /* 0x000fe200078e0208 */
[-C--:B------:R-:W-:Y:S01]  /*2b90*/  LEA R20, P1, R13, R159.reuse, 0x1 ;  /* 0x0000009f0d147211 */ /* 0x080fe200078208ff */
[C---:B0-----:R-:W-:Y:S01]  /*2ba0*/  IMAD.WIDE R58, R40.reuse, 0x2, R14 ;  /* 0x00000002283a7825 */ /* 0x041fe200078e020e */
[----:B------:R-:W-:Y:S02]  /*2bb0*/  LEA R24, P3, R7, R159, 0x1 ;  /* 0x0000009f07187211 */ /* 0x000fe400078608ff */
[-C--:B------:R-:W-:Y:S01]  /*2bc0*/  LEA.HI.X.SX32 R21, R13, R37.reuse, 0x1, P1 ;  /* 0x000000250d157211 */ /* 0x080fe200008f0eff */
[----:B-1----:R-:W-:Y:S01]  /*2bd0*/  IMAD.WIDE R60, R40, 0x2, R16 ;  /* 0x00000002283c7825 */ /* 0x002fe200078e0210 */
[----:B------:R-:W-:Y:S01]  /*2be0*/  LEA.HI.X.SX32 R25, R7, R37, 0x1, P3 ;  /* 0x0000002507197211 */ /* 0x000fe200018f0eff */
[----:B------:R0:W-:Y:S01]  /*2bf0*/  STL.64 [R1+0x1c8], R58 ;  /* 0x0001c83a01007387 */ /* 0x0001e20000100a00 */
[----:B------:R-:W-:-:S02]  /*2c00*/  LEA R26, P1, R0, R159, 0x1 ;  /* 0x0000009f001a7211 */ /* 0x000fc400078208ff */
[C---:B------:R-:W-:Y:S01]  /*2c10*/  LEA R7, R39.reuse, R3, 0x2 ;  /* 0x0000000327077211 */ /* 0x040fe200078e10ff */
[----:B------:R1:W-:Y:S01]  /*2c20*/  STL.64 [R1+0x1c0], R60 ;  /* 0x0001c03c01007387 */ /* 0x0003e20000100a00 */
[----:B------:R-:W-:Y:S02]  /*2c30*/  LEA.HI.X.SX32 R27, R0, R37, 0x1, P1 ;  /* 0x00000025001b7211 */ /* 0x000fe400008f0eff */
[-C--:B------:R-:W-:Y:S01]  /*2c40*/  LEA R28, P2, R2, R159.reuse, 0x1 ;  /* 0x0000009f021c7211 */ /* 0x080fe200078408ff */
[----:B------:R-:W-:Y:S01]  /*2c50*/  IMAD R0, R39, 0x4, R7 ;  /* 0x0000000427007824 */ /* 0x000fe200078e0207 */
[----:B------:R-:W-:Y:S02]  /*2c60*/  LEA R30, P3, R4, R159, 0x1 ;  /* 0x0000009f041e7211 */ /* 0x000fe400078608ff */
[----:B------:R-:W-:Y:S02]  /*2c70*/  LEA.HI.X.SX32 R29, R2, R37, 0x1, P2 ;  /* 0x00000025021d7211 */ /* 0x000fe400010f0eff */
[----:B------:R-:W-:-:S02]  /*2c80*/  LEA R34, P2, R6, R159, 0x1 ;  /* 0x0000009f06227211 */ /* 0x000fc400078408ff */
[C---:B------:R-:W-:Y:S02]  /*2c90*/  LEA R2, R39.reuse, R0, 0x2 ;  /* 0x0000000027027211 */ /* 0x040fe400078e10ff */
[-C--:B------:R-:W-:Y:S02]  /*2ca0*/  LEA.HI.X.SX32 R31, R4, R37.reuse, 0x1, P3 ;  /* 0x00000025041f7211 */ /* 0x080fe400018f0eff */
[----:B------:R-:W-:Y:S01]  /*2cb0*/  LEA.HI.X.SX32 R35, R6, R37, 0x1, P2 ;  /* 0x0000002506237211 */ /* 0x000fe200010f0eff */
[----:B------:R-:W-:Y:S01]  /*2cc0*/  IMAD R4, R39, 0x4, R2 ;  /* 0x0000000427047824 */ /* 0x000fe200078e0202 */
[-C--:B------:R-:W-:Y:S02]  /*2cd0*/  LEA R32, P1, R5, R159.reuse, 0x1 ;  /* 0x0000009f05207211 */ /* 0x080fe400078208ff */
[----:B------:R-:W-:Y:S02]  /*2ce0*/  LEA R148, P2, R7, R159, 0x1 ;  /* 0x0000009f07947211 */ /* 0x000fe400078408ff */
[----:B------:R-:W-:-:S02]  /*2cf0*/  LEA.HI.X.SX32 R33, R5, R37, 0x1, P1 ;  /* 0x0000002505217211 */ /* 0x000fc400008f0eff */
[----:B------:R-:W-:Y:S01]  /*2d00*/  LEA.HI.X.SX32 R149, R7, R37, 0x1, P2 ;  /* 0x0000002507957211 */ /* 0x000fe200010f0eff */
[----:B------:R-:W-:Y:S01]  /*2d10*/  IMAD.MOV.U32 R7, RZ, RZ, -0x800000 ;  /* 0xff800000ff077424 */ /* 0x000fe200078e00ff */
[-C--:B------:R-:W-:Y:S02]  /*2d20*/  LEA R146, P1, R3, R159.reuse, 0x1 ;  /* 0x0000009f03927211 */ /* 0x080fe400078208ff */
[-C--:B------:R-:W-:Y:S02]  /*2d30*/  LEA R154, P2, R4, R159.reuse, 0x1 ;  /* 0x0000009f049a7211 */ /* 0x080fe400078408ff */
[----:B------:R-:W-:Y:S02]  /*2d40*/  LEA R144, P3, R8, R159, 0x1 ;  /* 0x0000009f08907211 */ /* 0x000fe400078608ff */
[----:B------:R-:W-:Y:S02]  /*2d50*/  LEA R5, R39, R4, 0x2 ;  /* 0x0000000427057211 */ /* 0x000fe400078e10ff */
[----:B------:R-:W-:-:S02]  /*2d60*/  LEA.HI.X.SX32 R147, R3, R37, 0x1, P1 ;  /* 0x0000002503937211 */ /* 0x000fc400008f0eff */
[----:B------:R-:W-:Y:S01]  /*2d70*/  LEA.HI.X.SX32 R155, R4, R37, 0x1, P2 ;  /* 0x00000025049b7211 */ /* 0x000fe200010f0eff */
[C---:B------:R-:W-:Y:S01]  /*2d80*/  IMAD R4, R55.reuse, 0xe, RZ ;  /* 0x0000000e37047824 */ /* 0x040fe200078e02ff */
[----:B------:R-:W-:Y:S02]  /*2d90*/  LEA R152, P1, R2, R159, 0x1 ;  /* 0x0000009f02987211 */ /* 0x000fe400078208ff */
[----:B------:R-:W-:Y:S01]  /*2da0*/  LEA.HI.X.SX32 R145, R8, R37, 0x1, P3 ;  /* 0x0000002508917211 */ /* 0x000fe200018f0eff */
[----:B--2---:R-:W-:Y:S01]  /*2db0*/  IMAD.WIDE R56, R4, 0x2, R14 ;  /* 0x0000000204387825 */ /* 0x004fe200078e020e */
[----:B------:R-:W-:Y:S02]  /*2dc0*/  LEA R150, P3, R0, R159, 0x1 ;  /* 0x0000009f00967211 */ /* 0x000fe400078608ff */
[-C--:B------:R-:W-:Y:S01]  /*2dd0*/  LEA.HI.X.SX32 R153, R2, R37.reuse, 0x1, P1 ;  /* 0x0000002502997211 */ /* 0x080fe200008f0eff */
[C---:B------:R-:W-:Y:S01]  /*2de0*/  IMAD R2, R55.reuse, 0xf, RZ ;  /* 0x0000000f37027824 */ /* 0x040fe200078e02ff */
[----:B------:R-:W-:Y:S01]  /*2df0*/  LEA.HI.X.SX32 R151, R0, R37, 0x1, P3 ;  /* 0x0000002500977211 */ /* 0x000fe200018f0eff */
[----:B0-----:R-:W-:Y:S01]  /*2e00*/  IMAD.WIDE R58, R4, 0x2, R16 ;  /* 0x00000002043a7825 */ /* 0x001fe200078e0210 */
[----:B------:R-:W-:Y:S01]  /*2e10*/  SHF.L.U32 R3, R55, 0x4, RZ ;  /* 0x0000000437037819 */ /* 0x000fe200000006ff */
[----:B------:R0:W-:Y:S01]  /*2e20*/  STL.64 [R1+0x1b8], R56 ;  /* 0x0001b83801007387 */ /* 0x0001e20000100a00 */
[C---:B------:R-:W-:Y:S01]  /*2e30*/  LEA R156, P3, R5.reuse, R159, 0x1 ;  /* 0x0000009f059c7211 */ /* 0x040fe200078608ff */
[----:B-1----:R-:W-:Y:S01]  /*2e40*/  IMAD.WIDE R60, R2, 0x2, R14 ;  /* 0x00000002023c7825 */ /* 0x002fe200078e020e */
[----:B------:R-:W-:Y:S01]  /*2e50*/  MOV R13, 0xff800000 ;  /* 0xff800000000d7802 */ /* 0x000fe20000000f00 */
[----:B------:R1:W-:Y:S01]  /*2e60*/  STL.64 [R1+0x1b0], R58 ;  /* 0x0001b03a01007387 */ /* 0x0003e20000100a00 */
[----:B------:R-:W-:Y:S01]  /*2e70*/  LEA.HI.X.SX32 R157, R5, R37, 0x1, P3 ;  /* 0x00000025059d7211 */ /* 0x000fe200018f0eff */
[----:B------:R-:W-:Y:S01]  /*2e80*/  IMAD R0, R39, 0x4, R5 ;  /* 0x0000000427007824 */ /* 0x000fe200078e0205 */
[----:B------:R-:W-:Y:S01]  /*2e90*/  MOV R6, 0x3f800000 ;  /* 0x3f80000000067802 */ /* 0x000fe20000000f00 */
[C---:B------:R-:W-:Y:S01]  /*2ea0*/  IMAD R5, R55.reuse, 0x11, RZ ;  /* 0x0000001137057824 */ /* 0x040fe200078e02ff */
[----:B------:R-:W-:Y:S01]  /*2eb0*/  STL.64 [R1+0x1a8], R60 ;  /* 0x0001a83c01007387 */ /* 0x000fe20000100a00 */
[----:B------:R-:W-:Y:S01]  /*2ec0*/  IMAD R39, R55, 0x13, RZ ;  /* 0x0000001337277824 */ /* 0x000fe200078e02ff */
[----:B------:R-:W-:Y:S01]  /*2ed0*/  LEA R158, P4, R0, R159, 0x1 ;  /* 0x0000009f009e7211 */ /* 0x000fe200078808ff */
[----:B0-----:R-:W-:Y:S01]  /*2ee0*/  IMAD.WIDE R56, R2, 0x2, R16 ;  /* 0x0000000202387825 */ /* 0x001fe200078e0210 */
[----:B------:R-:W-:-:S02]  /*2ef0*/  MOV R12, 0x3f800000 ;  /* 0x3f800000000c7802 */ /* 0x000fc40000000f00 */
[----:B------:R-:W-:Y:S01]  /*2f00*/  LEA.HI.X.SX32 R159, R0, R37, 0x1, P4 ;  /* 0x00000025009f7211 */ /* 0x000fe200020f0eff */
[C---:B-1----:R-:W-:Y:S01]  /*2f10*/  IMAD.WIDE R58, R3.reuse, 0x2, R14 ;  /* 0x00000002033a7825 */ /* 0x042fe200078e020e */
[----:B------:R0:W-:Y:S01]  /*2f20*/  STL.64 [R1+0x1a0], R56 ;  /* 0x0001a03801007387 */ /* 0x0001e20000100a00 */
[----:B------:R-:W-:Y:S02]  /*2f30*/  MOV R37, 0xff800000 ;  /* 0xff80000000257802 */ /* 0x000fe40000000f00 */
[----:B------:R-:W-:Y:S01]  /*2f40*/  IMAD.WIDE R2, R3, 0x2, R16 ;  /* 0x0000000203027825 */ /* 0x000fe200078e0210 */
[----:B------:R-:W-:Y:S03]  /*2f50*/  STL.64 [R1+0x198], R58 ;  /* 0x0001983a01007387 */ /* 0x000fe60000100a00 */
[----:B------:R-:W-:Y:S01]  /*2f60*/  IMAD R55, R55, 0x1f, RZ ;  /* 0x0000001f37377824 */ /* 0x000fe200078e02ff */
[----:B------:R1:W-:Y:S01]  /*2f70*/  STL.64 [R1+0x190], R2 ;  /* 0x0001900201007387 */ /* 0x0003e20000100a00 */
[----:B------:R-:W-:-:S02]  /*2f80*/  IMAD.MOV.U32 R0, RZ, RZ, 0x3f800000 ;  /* 0x3f800000ff007424 */ /* 0x000fc400078e00ff */
[----:B------:R-:W-:Y:S02]  /*2f90*/  IMAD.MOV.U32 R8, RZ, RZ, 0x3f800000 ;  /* 0x3f800000ff087424 */ /* 0x000fe400078e00ff */
[----:B0-----:R-:W-:-:S04]  /*2fa0*/  IMAD.WIDE R56, R5, 0x2, R14 ;  /* 0x0000000205387825 */ /* 0x001fc800078e020e */
[----:B------:R-:W-:Y:S01]  /*2fb0*/  IMAD.WIDE R4, R5, 0x2, R16 ;  /* 0x0000000205047825 */ /* 0x000fe200078e0210 */
[----:B------:R0:W-:Y:S03]  /*2fc0*/  STL.64 [R1+0x188], R56 ;  /* 0x0001883801007387 */ /* 0x0001e60000100a00 */
[C---:B-1----:R-:W-:Y:S01]  /*2fd0*/  IMAD.WIDE R2, R38.reuse, 0x2, R14 ;  /* 0x0000000226027825 */ /* 0x042fe200078e020e */
[----:B------:R1:W-:Y:S04]  /*2fe0*/  STL.64 [R1+0x180], R4 ;  /* 0x0001800401007387 */ /* 0x0003e80000100a00 */
[----:B------:R2:W-:Y:S01]  /*2ff0*/  STL.64 [R1+0x178], R2 ;  /* 0x0001780201007387 */ /* 0x0005e20000100a00 */
[----:B0-----:R-:W-:-:S04]  /*3000*/  IMAD.WIDE R56, R38, 0x2, R16 ;  /* 0x0000000226387825 */ /* 0x001fc800078e0210 */
[C---:B-1----:R-:W-:Y:S01]  /*3010*/  IMAD.WIDE R4, R39.reuse, 0x2, R14 ;  /* 0x0000000227047825 */ /* 0x042fe200078e020e */
[----:B------:R-:W-:Y:S03]  /*3020*/  STL.64 [R1+0x170], R56 ;  /* 0x0001703801007387 */ /* 0x000fe60000100a00 */
[----:B--2---:R-:W-:Y:S01]  /*3030*/  IMAD.WIDE R2, R39, 0x2, R16 ;  /* 0x0000000227027825 */ /* 0x004fe200078e0210 */
[----:B------:R0:W-:Y:S03]  /*3040*/  STL.64 [R1+0x168], R4 ;  /* 0x0001680401007387 */ /* 0x0001e60000100a00 */
[C---:B------:R-:W-:Y:S01]  /*3050*/  IMAD.WIDE R38, R41.reuse, 0x2, R14 ;  /* 0x0000000229267825 */ /* 0x040fe200078e020e */
[----:B------:R1:W-:Y:S04]  /*3060*/  STL.64 [R1+0x160], R2 ;  /* 0x0001600201007387 */ /* 0x0003e80000100a00 */
[----:B------:R2:W-:Y:S01]  /*3070*/  STL.64 [R1+0x158], R38 ;  /* 0x0001582601007387 */ /* 0x0005e20000100a00 */
[----:B0-----:R-:W-:-:S04]  /*3080*/  IMAD.WIDE R4, R41, 0x2, R16 ;  /* 0x0000000229047825 */ /* 0x001fc800078e0210 */
[C---:B-1----:R-:W-:Y:S01]  /*3090*/  IMAD.WIDE R2, R42.reuse, 0x2, R14 ;  /* 0x000000022a027825 */ /* 0x042fe200078e020e */
[----:B------:R0:W-:Y:S03]  /*30a0*/  STL.64 [R1+0x150], R4 ;  /* 0x0001500401007387 */ /* 0x0001e60000100a00 */
[----:B--2---:R-:W-:Y:S01]  /*30b0*/  IMAD.WIDE R38, R42, 0x2, R16 ;  /* 0x000000022a267825 */ /* 0x004fe200078e0210 */
[----:B------:R1:W-:Y:S04]  /*30c0*/  STL.64 [R1+0x148], R2 ;  /* 0x0001480201007387 */ /* 0x0003e80000100a00 */
[----:B------:R2:W-:Y:S01]  /*30d0*/  STL.64 [R1+0x140], R38 ;  /* 0x0001402601007387 */ /* 0x0005e20000100a00 */
[----:B0-----:R-:W-:-:S04]  /*30e0*/  IMAD.WIDE R4, R43, 0x2, R14 ;  /* 0x000000022b047825 */ /* 0x001fc800078e020e */
[----:B-1----:R-:W-:Y:S01]  /*30f0*/  IMAD.WIDE R2, R43, 0x2, R16 ;  /* 0x000000022b027825 */ /* 0x002fe200078e0210 */
[----:B------:R0:W-:Y:S03]  /*3100*/  STL.64 [R1+0x138], R4 ;  /* 0x0001380401007387 */ /* 0x0001e60000100a00 */
[C---:B--2---:R-:W-:Y:S01]  /*3110*/  IMAD.WIDE R38, R45.reuse, 0x2, R14 ;  /* 0x000000022d267825 */ /* 0x044fe200078e020e */
        /* <DEDUP_REMOVED lines=34> */
[----:B------:R2:W-:Y:S04]  /*3340*/  STL.64 [R1+0xa8], R4 ;  /* 0x0000a80401007387 */ /* 0x0005e80000100a00 */
[----:B------:R2:W-:Y:S02]  /*3350*/  STL.64 [R1+0xa0], R2 ;  /* 0x0000a00201007387 */ /* 0x0005e40000100a00 */
.L_x_1:
[----:B--2---:R-:W2:Y:S04]  /*3360*/  LDL.64 R38, [R1+0x258] ;  /* 0x0002580001267983 */ /* 0x004ea80000100a00 */
[----:B------:R-:W3:Y:S04]  /*3370*/  LDL.64 R4, [R1+0x248] ;  /* 0x0002480001047983 */ /* 0x000ee80000100a00 */
[----:B------:R-:W4:Y:S04]  /*3380*/  LDL.64 R48, [R1+0x240] ;  /* 0x0002400001307983 */ /* 0x000f280000100a00 */
[----:B------:R-:W5:Y:S04]  /*3390*/  LDL.64 R40, [R1+0x250] ;  /* 0x0002500001287983 */ /* 0x000f680000100a00 */
[----:B------:R-:W4:Y:S04]  /*33a0*/  LDL.64 R58, [R1+0x230] ;  /* 0x00023000013a7983 */ /* 0x000f280000100a00 */
[----:B------:R-:W4:Y:S04]  /*33b0*/  LDL.64 R52, [R1+0x228] ;  /* 0x0002280001347983 */ /* 0x000f280000100a00 */
[----:B------:R-:W4:Y:S04]  /*33c0*/  LDL.64 R42, [R1+0x220] ;  /* 0x00022000012a7983 */ /* 0x000f280000100a00 */
[----:B------:R-:W4:Y:S04]  /*33d0*/  LDL.64 R56, [R1+0x218] ;  /* 0x0002180001387983 */ /* 0x000f280000100a00 */
[----:B------:R-:W4:Y:S04]  /*33e0*/  LDL.64 R74, [R1+0x210] ;  /* 0x00021000014a7983 */ /* 0x000f280000100a00 */
[----:B------:R-:W4:Y:S01]  /*33f0*/  LDL.64 R72, [R1+0x208] ;  /* 0x0002080001487983 */ /* 0x000f220000100a00 */
[C---:B------:R-:W-:Y:S01]  /*3400*/  IMAD.WIDE R2, R10.reuse, 0x2, R16 ;  /* 0x000000020a027825 */ /* 0x040fe200078e0210 */
[----:B------:R-:W0:Y:S02]  /*3410*/  LDC R176, c[0x0][0x254] ;  /* 0x00009500ffb07b82 */ /* 0x000e240000000800 */
[----:B------:R-:W4:Y:S04]  /*3420*/  LDL.64 R62, [R1+0x1f8] ;  /* 0x0001f800013e7983 */ /* 0x000f280000100a00 */
[----:B------:R-:W4:Y:S04]  /*3430*/  LDL.64 R64, [R1+0x1f0] ;  /* 0x0001f00001407983 */ /* 0x000f280000100a00 */
[----:B------:R-:W4:Y:S04]  /*3440*/  LDL.64 R46, [R1+0x200] ;  /* 0x00020000012e7983 */ /* 0x000f280000100a00 */
[----:B------:R-:W4:Y:S04]  /*3450*/  LDL.64 R136, [R1+0x1d8] ;  /* 0x0001d80001887983 */ /* 0x000f280000100a00 */
[----:B------:R-:W4:Y:S04]  /*3460*/  LDL.64 R60, [R1+0x1e0] ;  /* 0x0001e000013c7983 */ /* 0x000f280000100a00 */
[----:B------:R-:W4:Y:S04]  /*3470*/  LDG.E.U16 R2, desc[UR10][R2.64] ;  /* 0x0000000a02027981 */ /* 0x000f28000c1e1500 */
[----:B------:R-:W4:Y:S04]  /*3480*/  LDL.64 R140, [R1+0x1b0] ;  /* 0x0001b000018c7983 */ /* 0x000f280000100a00 */
        /* <DEDUP_REMOVED lines=13> */
[----:B------:R-:W4:Y:S01]  /*3560*/  LDL.64 R178, [R1+0x148] ;  /* 0x0001480001b27983 */ /* 0x000f220000100a00 */
[----:B------:R-:W-:-:S03]  /*3570*/  IMAD.WIDE R66, R10, 0x2, R14 ;  /* 0x000000020a427825 */ /* 0x000fc600078e020e */
[----:B------:R-:W4:Y:S04]  /*3580*/  LDL.64 R222, [R1+0x108] ;  /* 0x0001080001de7983 */ /* 0x000f280000100a00 */
[----:B------:R-:W4:Y:S04]  /*3590*/  LDG.E.U16 R66, desc[UR10][R66.64] ;  /* 0x0000000a42427981 */ /* 0x000f28000c1e1500 */
[----:B------:R-:W4:Y:S04]  /*35a0*/  LDL.64 R238, [R1+0xe0] ;  /* 0x0000e00001ee7983 */ /* 0x000f280000100a00 */
[----:B------:R-:W4:Y:S04]  /*35b0*/  LDL.64 R234, [R1+0xd8] ;  /* 0x0000d80001ea7983 */ /* 0x000f280000100a00 */
[----:B------:R-:W4:Y:S04]  /*35c0*/  LDL.64 R230, [R1+0xd0] ;  /* 0x0000d00001e67983 */ /* 0x000f280000100a00 */
[----:B------:R-:W4:Y:S04]  /*35d0*/  LDL.64 R226, [R1+0xc0] ;  /* 0x0000c00001e27983 */ /* 0x000f280000100a00 */
[----:B------:R-:W4:Y:S04]  /*35e0*/  LDL.64 R244, [R1+0x60] ;  /* 0x0000600001f47983 */ /* 0x000f280000100a00 */
[----:B------:R-:W4:Y:S01]  /*35f0*/  LDL.64 R242, [R1+0x58] ;  /* 0x0000580001f27983 */ /* 0x000f220000100a00 */
[----:B--2---:R-:W-:-:S04]  /*3600*/  IMAD.WIDE R38, R10, 0x2, R38 ;  /* 0x000000020a267825 */ /* 0x004fc800078e0226 */
[C---:B---3--:R-:W-:Y:S01]  /*3610*/  IMAD.WIDE R4, R10.reuse, 0x2, R4 ;  /* 0x000000020a047825 */ /* 0x048fe200078e0204 */
[----:B------:R4:W2:Y:S03]  /*3620*/  LDG.E.U16 R55, desc[UR10][R38.64] ;  /* 0x0000000a26377981 */ /* 0x0008a6000c1e1500 */
[----:B-----5:R-:W-:-:S04]  /*3630*/  IMAD.WIDE R40, R10, 0x2, R40 ;  /* 0x000000020a287825 */ /* 0x020fc800078e0228 */
[C---:B----4-:R-:W-:Y:S01]  /*3640*/  IMAD.WIDE R38, R10.reuse, 0x2, R48 ;  /* 0x000000020a267825 */ /* 0x050fe200078e0230 */
[----:B------:R1:W3:Y:S04]  /*3650*/  LDG.E.U16 R54, desc[UR10][R40.64] ;  /* 0x0000000a28367981 */ /* 0x0002e8000c1e1500 */
[----:B------:R4:W5:Y:S04]  /*3660*/  LDG.E.U16 R49, desc[UR10][R4.64] ;  /* 0x0000000a04317981 */ /* 0x000968000c1e1500 */
[----:B------:R0:W5:Y:S01]  /*3670*/  LDG.E.U16 R48, desc[UR10][R38.64] ;  /* 0x0000000a26307981 */ /* 0x000162000c1e1500 */
[----:B-1----:R-:W-:-:S04]  /*3680*/  IMAD.WIDE R40, R10, 0x2, R42 ;  /* 0x000000020a287825 */ /* 0x002fc800078e022a */
[C---:B----4-:R-:W-:Y:S02]  /*3690*/  IMAD.WIDE R4, R10.reuse, 0x2, R58 ;  /* 0x000000020a047825 */ /* 0x050fe400078e023a */
[----:B------:R-:W4:Y:S02]  /*36a0*/  LDL.64 R58, [R1+0x1d0] ;  /* 0x0001d000013a7983 */ /* 0x000f240000100a00 */
[C---:B0-----:R-:W-:Y:S02]  /*36b0*/  IMAD.WIDE R38, R10.reuse, 0x2, R52 ;  /* 0x000000020a267825 */ /* 0x041fe400078e0234 */
[----:B------:R0:W5:Y:S04]  /*36c0*/  LDG.E.U16 R43, desc[UR10][R4.64] ;  /* 0x0000000a042b7981 */ /* 0x000168000c1e1500 */
[----:B------:R-:W5:Y:S04]  /*36d0*/  LDG.E.U16 R39, desc[UR10][R38.64] ;  /* 0x0000000a26277981 */ /* 0x000f68000c1e1500 */
[----:B------:R-:W2:Y:S01]  /*36e0*/  LDL.64 R52, [R1+0x1c8] ;  /* 0x0001c80001347983 */ /* 0x000ea20000100a00 */
[----:B0-----:R-:W-:-:S03]  /*36f0*/  IMAD.WIDE R4, R10, 0x2, R56 ;  /* 0x000000020a047825 */ /* 0x001fc600078e0238 */
[----:B------:R-:W3:Y:S04]  /*3700*/  LDL.64 R56, [R1+0x1c0] ;  /* 0x0001c00001387983 */ /* 0x000ee80000100a00 */
[----:B------:R0:W5:Y:S04]  /*3710*/  LDG.E.U16 R38, desc[UR10][R40.64] ;  /* 0x0000000a28267981 */ /* 0x000168000c1e1500 */
[----:B------:R1:W5:Y:S01]  /*3720*/  LDG.E.U16 R3, desc[UR10][R4.64] ;  /* 0x0000000a04037981 */ /* 0x000362000c1e1500 */
[----:B0-----:R-:W-:-:S04]  /*3730*/  IMAD.WIDE R40, R10, 0x2, R74 ;  /* 0x000000020a287825 */ /* 0x001fc800078e024a */
[C---:B-1----:R-:W-:Y:S02]  /*3740*/  IMAD.WIDE R4, R10.reuse, 0x2, R62 ;  /* 0x000000020a047825 */ /* 0x042fe400078e023e */
[----:B------:R0:W5:Y:S02]  /*3750*/  LDG.E.U16 R63, desc[UR10][R40.64] ;  /* 0x0000000a283f7981 */ /* 0x000164000c1e1500 */
[C---:B------:R-:W-:Y:S02]  /*3760*/  IMAD.WIDE R46, R10.reuse, 0x2, R46 ;  /* 0x000000020a2e7825 */ /* 0x040fe400078e022e */
[----:B------:R1:W5:Y:S02]  /*3770*/  LDG.E.U16 R62, desc[UR10][R4.64] ;  /* 0x0000000a043e7981 */ /* 0x000364000c1e1500 */
[C---:B0-----:R-:W-:Y:S02]  /*3780*/  IMAD.WIDE R40, R10.reuse, 0x2, R64 ;  /* 0x000000020a287825 */ /* 0x041fe400078e0240 */
[----:B------:R-:W5:Y:S02]  /*3790*/  LDL.64 R64, [R1+0x198] ;  /* 0x0001980001407983 */ /* 0x000f640000100a00 */
[----:B------:R-:W-:-:S02]  /*37a0*/  IMAD.WIDE R74, R10, 0x2, R72 ;  /* 0x000000020a4a7825 */ /* 0x000fc400078e0248 */
[----:B------:R0:W5:Y:S02]  /*37b0*/  LDG.E.U16 R73, desc[UR10][R46.64] ;  /* 0x0000000a2e497981 */ /* 0x000164000c1e1500 */
[C---:B-1----:R-:W-:Y:S02]  /*37c0*/  IMAD.WIDE R4, R10.reuse, 0x2, R60 ;  /* 0x000000020a047825 */ /* 0x042fe400078e023c */
[----:B------:R4:W5:Y:S02]  /*37d0*/  LDG.E.U16 R61, desc[UR10][R40.64] ;  /* 0x0000000a283d7981 */ /* 0x000964000c1e1500 */
[C---:B------:R-:W-:Y:S02]  /*37e0*/  IMAD.WIDE R50, R10.reuse, 0x2, R50 ;  /* 0x000000020a327825 */ /* 0x040fe400078e0232 */
[----:B------:R-:W5:Y:S02]  /*37f0*/  LDG.E.U16 R74, desc[UR10][R74.64] ;  /* 0x0000000a4a4a7981 */ /* 0x000f64000c1e1500 */
[----:B0-----:R-:W-:-:S02]  /*3800*/  IMAD.WIDE R46, R10, 0x2, R136 ;  /* 0x000000020a2e7825 */ /* 0x001fc400078e0288 */
[----:B------:R-:W5:Y:S02]  /*3810*/  LDL.64 R136, [R1+0x180] ;  /* 0x0001800001887983 */ /* 0x000f640000100a00 */
[C---:B----4-:R-:W-:Y:S02]  /*3820*/  IMAD.WIDE R40, R10.reuse, 0x2, R58 ;  /* 0x000000020a287825 */ /* 0x050fe400078e023a */
[----:B------:R2:W4:Y:S04]  /*3830*/  LDG.E.U16 R58, desc[UR10][R4.64] ;  /* 0x0000000a043a7981 */ /* 0x000528000c1e1500 */
[----:B------:R-:W4:Y:S01]  /*3840*/  LDG.E.U16 R59, desc[UR10][R50.64] ;  /* 0x0000000a323b7981 */ /* 0x000f22000c1e1500 */
[----:B--2---:R-:W-:-:S03]  /*3850*/  IMAD.WIDE R4, R10, 0x2, R52 ;  /* 0x000000020a047825 */ /* 0x004fc600078e0234 */
[----:B------:R0:W2:Y:S01]  /*3860*/  LDG.E.U16 R52, desc[UR10][R40.64] ;  /* 0x0000000a28347981 */ /* 0x0000a2000c1e1500 */
[----:B---3--:R-:W-:-:S03]  /*3870*/  IMAD.WIDE R56, R10, 0x2, R56 ;  /* 0x000000020a387825 */ /* 0x008fc600078e0238 */
[----:B------:R-:W3:Y:S01]  /*3880*/  LDG.E.U16 R53, desc[UR10][R46.64] ;  /* 0x0000000a2e357981 */ /* 0x000ee2000c1e1500 */
[----:B0-----:R-:W-:-:S03]  /*3890*/  IMAD.WIDE R40, R10, 0x2, R140 ;  /* 0x000000020a287825 */ /* 0x001fc600078e028c */
[----:B------:R-:W4:Y:S04]  /*38a0*/  LDL.64 R140, [R1+0x158] ;  /* 0x00015800018c7983 */ /* 0x000f280000100a00 */
[----:B------:R0:W2:Y:S04]  /*38b0*/  LDG.E.U16 R46, desc[UR10][R56.64] ;  /* 0x0000000a382e7981 */ /* 0x0000a8000c1e1500 */
[----:B------:R1:W2:Y:S01]  /*38c0*/  LDG.E.U16 R47, desc[UR10][R4.64] ;  /* 0x0000000a042f7981 */ /* 0x0002a2000c1e1500 */
[----:B------:R-:W-:-:S03]  /*38d0*/  IMAD.WIDE R50, R10, 0x2, R166 ;  /* 0x000000020a327825 */ /* 0x000fc600078e02a6 */
[----:B------:R-:W3:Y:S01]  /*38e0*/  LDL.64 R166, [R1+0x140] ;  /* 0x0001400001a67983 */ /* 0x000ee20000100a00 */
[----:B0-----:R-:W-:-:S03]  /*38f0*/  IMAD.WIDE R56, R10, 0x2, R160 ;  /* 0x000000020a387825 */ /* 0x001fc600078e02a0 */
[----:B------:R-:W2:Y:S01]  /*3900*/  LDL.64 R160, [R1+0x110] ;  /* 0x0001100001a07983 */ /* 0x000ea20000100a00 */
[----:B-1----:R-:W-:-:S03]  /*3910*/  IMAD.WIDE R4, R10, 0x2, R164 ;  /* 0x000000020a047825 */ /* 0x002fc600078e02a4 */
[----:B------:R-:W3:Y:S01]  /*3920*/  LDL.64 R164, [R1+0x138] ;  /* 0x0001380001a47983 */ /* 0x000ee20000100a00 */
[----:B-----5:R-:W-:-:S03]  /*3930*/  IMAD.WIDE R64, R10, 0x2, R64 ;  /* 0x000000020a407825 */ /* 0x020fc600078e0240 */
[----:B------:R0:W5:Y:S04]  /*3940*/  LDG.E.U16 R42, desc[UR10][R50.64] ;  /* 0x0000000a322a7981 */ /* 0x000168000c1e1500 */
[----:B------:R-:W5:Y:S04]  /*3950*/  LDG.E.U16 R64, desc[UR10][R64.64] ;  /* 0x0000000a40407981 */ /* 0x000f68000c1e1500 */
[----:B------:R-:W5:Y:S01]  /*3960*/  LDG.E.U16 R5, desc[UR10][R4.64] ;  /* 0x0000000a04057981 */ /* 0x000f62000c1e1500 */
[----:B------:R-:W-:-:S03]  /*3970*/  IMAD.WIDE R138, R10, 0x2, R138 ;  /* 0x000000020a8a7825 */ /* 0x000fc600078e028a */
[----:B------:R-:W5:Y:S04]  /*3980*/  LDG.E.U16 R41, desc[UR10][R40.64] ;  /* 0x0000000a28297981 */ /* 0x000f68000c1e1500 */
[----:B------:R1:W5:Y:S01]  /*3990*/  LDG.E.U16 R65, desc[UR10][R56.64] ;  /* 0x0000000a38417981 */ /* 0x000362000c1e1500 */
[----:B0-----:R-:W-:-:S03]  /*39a0*/  IMAD.WIDE R50, R10, 0x2, R162 ;  /* 0x000000020a327825 */ /* 0x001fc600078e02a2 */
[----:B------:R-:W5:Y:S01]  /*39b0*/  LDL.64 R162, [R1+0x118] ;  /* 0x0001180001a27983 */ /* 0x000f620000100a00 */
[----:B------:R-:W-:-:S03]  /*39c0*/  IMAD.WIDE R136, R10, 0x2, R136 ;  /* 0x000000020a887825 */ /* 0x000fc600078e0288 */
[----:B------:R0:W5:Y:S01]  /*39d0*/  LDG.E.U16 R4, desc[UR10][R50.64] ;  /* 0x0000000a32047981 */ /* 0x000162000c1e1500 */
[----:B-1----:R-:W-:-:S03]  /*39e0*/  IMAD.WIDE R56, R10, 0x2, R214 ;  /* 0x000000020a387825 */ /* 0x002fc600078e02d6 */
[----:B------:R-:W5:Y:S04]  /*39f0*/  LDL.64 R214, [R1+0x128] ;  /* 0x0001280001d67983 */ /* 0x000f680000100a00 */
        /* <DEDUP_REMOVED lines=9> */
[----:B------:R-:W5:Y:S04]  /*3a90*/  LDL.64 R210, [R1+0xf8] ;  /* 0x0000f80001d27983 */ /* 0x000f680000100a00 */
[----:B------:R-:W5:Y:S01]  /*3aa0*/  LDG.E.U16 R50, desc[UR10][R50.64] ;  /* 0x0000000a32327981 */ /* 0x000f62000c1e1500 */
[----:B-1----:R-:W-:-:S03]  /*3ab0*/  IMAD.WIDE R138, R10, 0x2, R202 ;  /* 0x000000020a8a7825 */ /* 0x002fc600078e02ca */
[----:B------:R-:W5:Y:S04]  /*3ac0*/  LDG.E.U16 R44, desc[UR10][R44.64] ;  /* 0x0000000a2c2c7981 */ /* 0x000f68000c1e1500 */
[----:B------:R-:W5:Y:S04]  /*3ad0*/  LDG.E.U16 R56, desc[UR10][R56.64] ;  /* 0x0000000a38387981 */ /* 0x000f68000c1e1500 */
[----:B------:R2:W5:Y:S04]  /*3ae0*/  LDG.E.U16 R51, desc[UR10][R138.64] ;  /* 0x0000000a8a337981 */ /* 0x000568000c1e1500 */
[----:B------:R-:W5:Y:S01]  /*3af0*/  LDG.E.U16 R57, desc[UR10][R136.64] ;  /* 0x0000000a88397981 */ /* 0x000f62000c1e1500 */
[----:B----4-:R-:W-:-:S05]  /*3b00*/  IMAD.WIDE R140, R10, 0x2, R140 ;  /* 0x000000020a8c7825 */ /* 0x010fca00078e028c */
[----:B------:R3:W4:Y:S01]  /*3b10*/  LDG.E.U16 R45, desc[UR10][R140.64] ;  /* 0x0000000a8c2d7981 */ /* 0x000722000c1e1500 */
[----:B--2---:R-:W-:-:S04]  /*3b20*/  IMAD.WIDE R138, R10, 0x2, R160 ;  /* 0x000000020a8a7825 */ /* 0x004fc800078e02a0 */
[----:B------:R-:W-:Y:S01]  /*3b30*/  IMAD.WIDE R160, R176, 0x2, R14 ;  /* 0x00000002b0a07825 */ /* 0x000fe200078e020e */
[----:B------:R0:W2:Y:S03]  /*3b40*/  LDG.E.U16 R75, desc[UR10][R138.64] ;  /* 0x0000000a8a4b7981 */ /* 0x0000a6000c1e1500 */
[----:B---3--:R-:W-:-:S04]  /*3b50*/  IMAD.WIDE R140, R10, 0x2, R164 ;  /* 0x000000020a8c7825 */ /* 0x008fc800078e02a4 */
[C---:B------:R-:W-:Y:S01]  /*3b60*/  IMAD.WIDE R160, R10.reuse, 0x2, R160 ;  /* 0x000000020aa07825 */ /* 0x040fe200078e02a0 */
[----:B------:R-:W3:Y:S03]  /*3b70*/  LDG.E.U16 R164, desc[UR10][R140.64] ;  /* 0x0000000a8ca47981 */ /* 0x000ee6000c1e1500 */
[C---:B0-----:R-:W-:Y:S02]  /*3b80*/  IMAD.WIDE R138, R10.reuse, 0x2, R166 ;  /* 0x000000020a8a7825 */ /* 0x041fe400078e02a6 */
[----:B------:R0:W4:Y:S02]  /*3b90*/  LDG.E.U16 R166, desc[UR10][R160.64] ;  /* 0x0000000aa0a67981 */ /* 0x000124000c1e1500 */
[C---:B0-----:R-:W-:Y:S02]  /*3ba0*/  IMAD.WIDE R160, R10.reuse, 0x2, R218 ;  /* 0x000000020aa07825 */ /* 0x041fe400078e02da */
[----:B------:R-:W2:Y:S02]  /*3bb0*/  LDL.64 R218, [R1+0xe8] ;  /* 0x0000e80001da7983 */ /* 0x000ea40000100a00 */
[----:B-----5:R-:W-:-:S02]  /*3bc0*/  IMAD.WIDE R140, R10, 0x2, R214 ;  /* 0x000000020a8c7825 */ /* 0x020fc400078e02d6 */
[----:B------:R-:W5:Y:S02]  /*3bd0*/  LDL.64 R214, [R1+0xf0] ;  /* 0x0000f00001d67983 */ /* 0x000f640000100a00 */
[----:B------:R-:W-:Y:S02]  /*3be0*/  IMAD.WIDE R136, R10, 0x2, R178 ;  /* 0x000000020a887825 */ /* 0x000fe400078e02b2 */
[----:B------:R-:W3:Y:S04]  /*3bf0*/  LDG.E.U16 R178, desc[UR10][R160.64] ;  /* 0x0000000aa0b27981 */ /* 0x000ee8000c1e1500 */
[----:B------:R0:W3:Y:S01]  /*3c00*/  LDG.E.U16 R40, desc[UR10][R136.64] ;  /* 0x0000000a88287981 */ /* 0x0000e2000c1e1500 */
[C---:B------:R-:W-:Y:S02]  /*3c10*/  IMAD.SHL.U32 R179, R176.reuse, 0x2, RZ ;  /* 0x00000002b0b37824 */ /* 0x040fe400078e00ff */
[----:B0-----:R-:W-:-:S04]  /*3c20*/  IMAD.WIDE R136, R176, 0x2, R16 ;  /* 0x00000002b0887825 */ /* 0x001fc800078e0210 */
[----:B------:R-:W-:-:S04]  /*3c30*/  IMAD.WIDE R136, R10, 0x2, R136 ;  /* 0x000000020a887825 */ /* 0x000fc800078e0288 */
[----:B------:R-:W-:Y:S01]  /*3c40*/  IMAD.WIDE R142, R10, 0x2, R142 ;  /* 0x000000020a8e7825 */ /* 0x000fe200078e028e */
[----:B------:R0:W3:Y:S03]  /*3c50*/  LDG.E.U16 R167, desc[UR10][R136.64] ;  /* 0x0000000a88a77981 */ /* 0x0000e6000c1e1500 */
[----:B------:R-:W-:Y:S01]  /*3c60*/  IMAD R202, R176, 0x3, RZ ;  /* 0x00000003b0ca7824 */ /* 0x000fe200078e02ff */
[----:B------:R-:W3:Y:S04]  /*3c70*/  LDG.E.U16 R165, desc[UR10][R142.64] ;  /* 0x0000000a8ea57981 */ /* 0x000ee8000c1e1500 */
[----:B------:R1:W3:Y:S01]  /*3c80*/  LDG.E.U16 R176, desc[UR10][R140.64] ;  /* 0x0000000a8cb07981 */ /* 0x0002e2000c1e1500 */
[----:B0-----:R-:W-:-:S04]  /*3c90*/  IMAD.WIDE R136, R179, 0x2, R14 ;  /* 0x00000002b3887825 */ /* 0x001fc800078e020e */
[----:B------:R-:W-:-:S04]  /*3ca0*/  IMAD.WIDE R162, R10, 0x2, R162 ;  /* 0x000000020aa27825 */ /* 0x000fc800078e02a2 */
[C---:B-1----:R-:W-:Y:S02]  /*3cb0*/  IMAD.WIDE R140, R10.reuse, 0x2, R206 ;  /* 0x000000020a8c7825 */ /* 0x042fe400078e02ce */
[----:B------:R-:W4:Y:S02]  /*3cc0*/  LDL.64 R206, [R1+0xc8] ;  /* 0x0000c80001ce7983 */ /* 0x000f240000100a00 */
[C---:B------:R-:W-:Y:S02]  /*3cd0*/  IMAD.WIDE R142, R10.reuse, 0x2, R222 ;  /* 0x000000020a8e7825 */ /* 0x040fe400078e02de */
[----:B------:R-:W3:Y:S02]  /*3ce0*/  LDG.E.U16 R162, desc[UR10][R162.64] ;  /* 0x0000000aa2a27981 */ /* 0x000ee4000c1e1500 */
[----:B------:R-:W-:Y:S02]  /*3cf0*/  IMAD.WIDE R136, R10, 0x2, R136 ;  /* 0x000000020a887825 */ /* 0x000fe400078e0288 */
[----:B------:R0:W3:Y:S04]  /*3d00*/  LDG.E.U16 R177, desc[UR10][R142.64] ;  /* 0x0000000a8eb17981 */ /* 0x0000e8000c1e1500 */
[----:B------:R-:W3:Y:S04]  /*3d10*/  LDL.64 R222, [R1+0xb0] ;  /* 0x0000b00001de7983 */ /* 0x000ee80000100a00 */
[----:B------:R1:W3:Y:S01]  /*3d20*/  LDG.E.U16 R163, desc[UR10][R138.64] ;  /* 0x0000000a8aa37981 */ /* 0x0002e2000c1e1500 */
[----:B0-----:R-:W-:-:S03]  /*3d30*/  IMAD.WIDE R142, R179, 0x2, R16 ;  /* 0x00000002b38e7825 */ /* 0x001fc600078e0210 */
[----:B------:R0:W3:Y:S04]  /*3d40*/  LDG.E.U16 R179, desc[UR10][R136.64] ;  /* 0x0000000a88b37981 */ /* 0x0000e8000c1e1500 */
[----:B------:R-:W3:Y:S01]  /*3d50*/  LDG.E.U16 R140, desc[UR10][R140.64] ;  /* 0x0000000a8c8c7981 */ /* 0x000ee2000c1e1500 */
[----:B-1----:R-:W-:-:S04]  /*3d60*/  IMAD.WIDE R138, R202, 0x2, R16 ;  /* 0x00000002ca8a7825 */ /* 0x002fc800078e0210 */
[C---:B0-----:R-:W-:Y:S02]  /*3d70*/  IMAD.WIDE R136, R10.reuse, 0x2, R210 ;  /* 0x000000020a887825 */ /* 0x041fe400078e02d2 */
[----:B------:R-:W3:Y:S02]  /*3d80*/  LDL.64 R210, [R1+0xb8] ;  /* 0x0000b80001d27983 */ /* 0x000ee40000100a00 */
[----:B------:R-:W-:-:S05]  /*3d90*/  IMAD.WIDE R138, R10, 0x2, R138 ;  /* 0x000000020a8a7825 */ /* 0x000fca00078e028a */
[----:B------:R-:W3:Y:S01]  /*3da0*/  LDG.E.U16 R141, desc[UR10][R138.64] ;  /* 0x0000000a8a8d7981 */ /* 0x000ee2000c1e1500 */
[----:B------:R-:W-:-:S03]  /*3db0*/  IMAD.WIDE R160, R202, 0x2, R14 ;  /* 0x00000002caa07825 */ /* 0x000fc600078e020e */
[----:B------:R2:W3:Y:S02]  /*3dc0*/  LDG.E.U16 R202, desc[UR10][R136.64] ;  /* 0x0000000a88ca7981 */ /* 0x0004e4000c1e1500 */
[C---:B--2---:R-:W-:Y:S02]  /*3dd0*/  IMAD.WIDE R136, R10.reuse, 0x2, R218 ;  /* 0x000000020a887825 */ /* 0x044fe400078e02da */
[----:B------:R-:W2:Y:S02]  /*3de0*/  LDL.64 R218, [R1+0xa0] ;  /* 0x0000a00001da7983 */ /* 0x000ea40000100a00 */
[C---:B-----5:R-:W-:Y:S02]  /*3df0*/  IMAD.WIDE R138, R10.reuse, 0x2, R214 ;  /* 0x000000020a8a7825 */ /* 0x060fe400078e02d6 */
[----:B------:R-:W5:Y:S02]  /*3e00*/  LDL.64 R214, [R1+0xa8] ;  /* 0x0000a80001d67983 */ /* 0x000f640000100a00 */
[----:B------:R-:W-:-:S02]  /*3e10*/  IMAD.WIDE R142, R10, 0x2, R142 ;  /* 0x000000020a8e7825 */ /* 0x000fc400078e028e */
[----:B------:R0:W2:Y:S04]  /*3e20*/  LDG.E.U16 R203, desc[UR10][R138.64] ;  /* 0x0000000a8acb7981 */ /* 0x0000a8000c1e1500 */
[----:B------:R-:W2:Y:S01]  /*3e30*/  LDG.E.U16 R142, desc[UR10][R142.64] ;  /* 0x0000000a8e8e7981 */ /* 0x000ea2000c1e1500 */
[C---:B0-----:R-:W-:Y:S01]  /*3e40*/  IMAD.WIDE R138, R10.reuse, 0x2, R238 ;  /* 0x000000020a8a7825 */ /* 0x041fe200078e02ee */
[----:B------:R-:W0:Y:S02]  /*3e50*/  S2R R247, SR_TID.X ;  /* 0x0000000000f77919 */ /* 0x000e240000002100 */
[----:B------:R1:W2:Y:S01]  /*3e60*/  LDG.E.U16 R143, desc[UR10][R136.64] ;  /* 0x0000000a888f7981 */ /* 0x0002a2000c1e1500 */
[----:B------:R-:W-:-:S03]  /*3e70*/  IMAD.WIDE R160, R10, 0x2, R160 ;  /* 0x000000020aa07825 */ /* 0x000fc600078e02a0 */
[----:B------:R-:W2:Y:S04]  /*3e80*/  LDG.E.U16 R138, desc[UR10][R138.64] ;  /* 0x0000000a8a8a7981 */ /* 0x000ea8000c1e1500 */
[----:B------:R-:W2:Y:S01]  /*3e90*/  LDG.E.U16 R160, desc[UR10][R160.64] ;  /* 0x0000000aa0a07981 */ /* 0x000ea2000c1e1500 */
[----:B-1----:R-:W-:-:S03]  /*3ea0*/  IMAD.WIDE R136, R10, 0x2, R234 ;  /* 0x000000020a887825 */ /* 0x002fc600078e02ea */
[----:B------:R-:W2:Y:S04]  /*3eb0*/  LDL.64 R238, [R1+0x50] ;  /* 0x0000500001ee7983 */ /* 0x000ea80000100a00 */
[----:B------:R1:W2:Y:S04]  /*3ec0*/  LDG.E.U16 R139, desc[UR10][R136.64] ;  /* 0x0000000a888b7981 */ /* 0x0002a8000c1e1500 */
[----:B------:R-:W2:Y:S01]  /*3ed0*/  LDL.64 R234, [R1+0x48] ;  /* 0x0000480001ea7983 */ /* 0x000ea20000100a00 */
[----:B-1----:R-:W-:Y:S01]  /*3ee0*/  IMAD.WIDE R136, R10, 0x2, R230 ;  /* 0x000000020a887825 */ /* 0x002fe200078e02e6 */
[----:B0-----:R-:W-:-:S02]  /*3ef0*/  LOP3.LUT R252, R247, 0x60, RZ, 0xc0, !PT ;  /* 0x00000060f7fc7812 */ /* 0x001fc400078ec0ff */
[----:B------:R-:W2:Y:S04]  /*3f00*/  LDL.64 R230, [R1+0x40] ;  /* 0x0000400001e67983 */ /* 0x000ea80000100a00 */
[----:B------:R4:W2:Y:S02]  /*3f10*/  LDG.E.U16 R161, desc[UR10][R136.64] ;  /* 0x0000000a88a17981 */ /* 0x0008a4000c1e1500 */
[----:B----4-:R-:W-:-:S05]  /*3f20*/  IMAD.WIDE R136, R10, 0x2, R206 ;  /* 0x000000020a887825 */ /* 0x010fca00078e02ce */
[----:B------:R0:W4:Y:S02]  /*3f30*/  LDG.E.U16 R206, desc[UR10][R136.64] ;  /* 0x0000000a88ce7981 */ /* 0x000124000c1e1500 */
[C---:B0-----:R-:W-:Y:S02]  /*3f40*/  IMAD.WIDE R136, R10.reuse, 0x2, R226 ;  /* 0x000000020a887825 */ /* 0x041fe400078e02e2 */
[----:B------:R-:W4:Y:S04]  /*3f50*/  LDL.64 R226, [R1+0x38] ;  /* 0x0000380001e27983 */ /* 0x000f280000100a00 */
[----:B------:R3:W4:Y:S02]  /*3f60*/  LDG.E.U16 R207, desc[UR10][R136.64] ;  /* 0x0000000a88cf7981 */ /* 0x000724000c1e1500 */
[----:B---3--:R-:W-:-:S05]  /*3f70*/  IMAD.WIDE R136, R10, 0x2, R210 ;  /* 0x000000020a887825 */ /* 0x008fca00078e02d2 */
[----:B------:R0:W3:Y:S02]  /*3f80*/  LDG.E.U16 R210, desc[UR10][R136.64] ;  /* 0x0000000a88d27981 */ /* 0x0000e4000c1e1500 */
[C---:B0-----:R-:W-:Y:S02]  /*3f90*/  IMAD.WIDE R136, R10.reuse, 0x2, R222 ;  /* 0x000000020a887825 */ /* 0x041fe400078e02de */
[----:B------:R-:W3:Y:S04]  /*3fa0*/  LDL.64 R222, [R1+0x30] ;  /* 0x0000300001de7983 */ /* 0x000ee80000100a00 */
[----:B------:R5:W3:Y:S02]  /*3fb0*/  LDG.E.U16 R211, desc[UR10][R136.64] ;  /* 0x0000000a88d37981 */ /* 0x000ae4000c1e1500 */
[----:B-----5:R-:W-:-:S05]  /*3fc0*/  IMAD.WIDE R136, R10, 0x2, R214 ;  /* 0x000000020a887825 */ /* 0x020fca00078e02d6 */
[----:B------:R2:W5:Y:S02]  /*3fd0*/  LDG.E.U16 R214, desc[UR10][R136.64] ;  /* 0x0000000a88d67981 */ /* 0x000564000c1e1500 */
[----:B--2---:R-:W-:Y:S01]  /*3fe0*/  IMAD.WIDE R136, R10, 0x2, R218 ;  /* 0x000000020a887825 */ /* 0x004fe200078e02da */
[----:B------:R-:W0:Y:S01]  /*3ff0*/  S2R R215, SR_TID.X ;  /* 0x0000000000d77919 */ /* 0x000e220000002100 */
[----:B------:R-:W2:Y:S04]  /*4000*/  LDL.64 R218, [R1+0x28] ;  /* 0x0000280001da7983 */ /* 0x000ea80000100a00 */
[----:B------:R1:W2:Y:S01]  /*4010*/  LDG.E.U16 R136, desc[UR10][R136.64] ;  /* 0x0000000a88887981 */ /* 0x0002a2000c1e1500 */
[----:B0-----:R-:W-:-:S04]  /*4020*/  LOP3.LUT R215, R215, 0x7f, RZ, 0xc0, !PT ;  /* 0x0000007fd7d77812 */ /* 0x001fc800078ec0ff */
[----:B-1----:R-:W-:Y:S01]  /*4030*/  SHF.L.U32 R137, R215, 0x1, RZ ;  /* 0x00000001d7897819 */ /* 0x002fe200000006ff */
[----:B------:R-:W-:Y:S06]  /*4040*/  BAR.SYNC.DEFER_BLOCKING 0x0 ;  /* 0x0000000000007b1d */ /* 0x000fec0000010000 */
[----:B------:R0:W-:Y:S04]  /*4050*/  STS.U16 [R137+UR6+0x5100], R63 ;  /* 0x0051003f89007988 */ /* 0x0001e80008000406 */
[----:B------:R1:W-:Y:S01]  /*4060*/  STS.U16 [R137+UR6+0x5000], R3 ;  /* 0x0050000389007988 */ /* 0x0003e20008000406 */
[----:B0-----:R-:W-:-:S03]  /*4070*/  LOP3.LUT R63, R247, 0x7, RZ, 0xc0, !PT ;  /* 0x00000007f73f7812 */ /* 0x001fc600078ec0ff */
[----:B------:R0:W-:Y:S01]  /*4080*/  STS.U16 [R137+UR6+0x6000], R64 ;  /* 0x0060004089007988 */ /* 0x0001e20008000406 */
[----:B-1----:R-:W-:-:S03]  /*4090*/  LEA R3, R252, R63, 0x3 ;  /* 0x0000003ffc037211 */ /* 0x002fc600078e18ff */
[----:B------:R1:W-:Y:S01]  /*40a0*/  STS.U16 [R137+UR6+0x4100], R2 ;  /* 0x0041000289007988 */ /* 0x0003e20008000406 */
[----:B------:R-:W-:Y:S01]  /*40b0*/  SHF.L.U32 R3, R3, 0x4, RZ ;  /* 0x0000000403037819 */ /* 0x000fe200000006ff */
[----:B0-----:R-:W-:Y:S01]  /*40c0*/  IMAD.SHL.U32 R64, R247, 0x2, RZ ;  /* 0x00000002f7407824 */ /* 0x001fe200078e00ff */
[----:B-1----:R-:W-:-:S04]  /*40d0*/  LOP3.LUT R2, R137, 0x10, RZ, 0x3c, !PT ;  /* 0x0000001089027812 */ /* 0x002fc800078e3cff */
[----:B------:R-:W-:Y:S01]  /*40e0*/  LOP3.LUT R3, R3, 0x30, R64, 0x78, !PT ;  /* 0x0000003003037812 */ /* 0x000fe200078e7840 */
[----:B------:R-:W-:Y:S04]  /*40f0*/  STS.U16 [R137+UR6+0x4000], R66 ;  /* 0x0040004289007988 */ /* 0x000fe80008000406 */
[----:B------:R-:W-:Y:S01]  /*4100*/  STS.U16 [R137+UR6+0x6100], R65 ;  /* 0x0061004189007988 */ /* 0x000fe20008000406 */
[----:B------:R-:W-:-:S03]  /*4110*/  LEA R3, R63, R3, 0x9 ;  /* 0x000000033f037211 */ /* 0x000fc600078e48ff */
[----:B------:R-:W-:Y:S04]  /*4120*/  STS.U16 [R137+UR6+0x7000], R162 ;  /* 0x007000a289007988 */ /* 0x000fe80008000406 */
[----:B------:R-:W-:Y:S04]  /*4130*/  STS.U16 [R137+UR6+0x7100], R75 ;  /* 0x0071004b89007988 */ /* 0x000fe80008000406 */
[----:B------:R-:W-:Y:S04]  /*4140*/  STS.U16 [R2+UR6+0x4200], R166 ;  /* 0x004200a602007988 */ /* 0x000fe80008000406 */
[----:B------:R0:W-:Y:S04]  /*4150*/  STS.U16 [R2+UR6+0x4300], R167 ;  /* 0x004300a702007988 */ /* 0x0001e80008000406 */
[----:B------:R-:W-:Y:S04]  /*4160*/  STS.U16 [R2+UR6+0x5200], R74 ;  /* 0x0052004a02007988 */ /* 0x000fe80008000406 */
[----:B------:R-:W-:Y:S04]  /*4170*/  STS.U16 [R2+UR6+0x5300], R73 ;  /* 0x0053004902007988 */ /* 0x000fe80008000406 */
[----:B------:R-:W-:Y:S04]  /*4180*/  STS.U16 [R2+UR6+0x6200], R72 ;  /* 0x0062004802007988 */ /* 0x000fe80008000406 */
[----:B------:R-:W-:Y:S04]  /*4190*/  STS.U16 [R2+UR6+0x6300], R67 ;  /* 0x0063004302007988 */ /* 0x000fe80008000406 */
[----:B------:R-:W-:Y:S04]  /*41a0*/  STS.U16 [R2+UR6+0x7200], R177 ;  /* 0x007200b102007988 */ /* 0x000fe80008000406 */
[----:B------:R1:W-:Y:S04]  /*41b0*/  STS.U16 [R2+UR6+0x7300], R178 ;  /* 0x007300b202007988 */ /* 0x0003e80008000406 */
[----:B0-----:R-:W2:Y:S01]  /*41c0*/  LDL.64 R166, [R1+0x68] ;  /* 0x0000680001a67983 */ /* 0x001ea20000100a00 */
[----:B-1----:R-:W-:Y:S01]  /*41d0*/  IMAD.SHL.U32 R2, R63, 0x40, RZ ;  /* 0x000000403f027824 */ /* 0x002fe200078e00ff */
[----:B------:R-:W-:-:S05]  /*41e0*/  LOP3.LUT R63, R137, 0x20, RZ, 0x3c, !PT ;  /* 0x00000020893f7812 */ /* 0x000fca00078e3cff */
[----:B------:R0:W-:Y:S04]  /*41f0*/  STS.U16 [R63+UR6+0x5500], R61 ;  /* 0x0055003d3f007988 */ /* 0x0001e80008000406 */
[----:B------:R1:W-:Y:S01]  /*4200*/  STS.U16 [R63+UR6+0x6400], R56 ;  /* 0x006400383f007988 */ /* 0x0003e20008000406 */
[----:B0-----:R-:W-:-:S03]  /*4210*/  LOP3.LUT R61, R137, 0x30, RZ, 0x3c, !PT ;  /* 0x00000030893d7812 */ /* 0x001fc600078e3cff */
[----:B------:R-:W-:Y:S01]  /*4220*/  STS.U16 [R63+UR6+0x4400], R179 ;  /* 0x004400b33f007988 */ /* 0x000fe20008000406 */
[----:B-1----:R-:W-:-:S03]  /*4230*/  LOP3.LUT R56, R137, 0x40, RZ, 0x3c, !PT ;  /* 0x0000004089387812 */ /* 0x002fc600078e3cff */
        /* <DEDUP_REMOVED lines=12> */
[----:B0-----:R-:W-:-:S03]  /*4300*/  LOP3.LUT R50, R137, 0x50, RZ, 0x3c, !PT ;  /* 0x0000005089327812 */ /* 0x001fc600078e3cff */
[----:B------:R-:W-:Y:S04]  /*4310*/  STS.U16 [R61+UR6+0x7700], R138 ;  /* 0x0077008a3d007988 */ /* 0x000fe80008000406 */
[----:B------:R0:W-:Y:S01]  /*4320*/  STS.U16 [R56+UR6+0x6800], R45 ;  /* 0x0068002d38007988 */ /* 0x0001e20008000406 */
[----:B------:R-:W-:-:S03]  /*4330*/  IMAD.SHL.U32 R177, R247, 0x8, RZ ;  /* 0x00000008f7b17824 */ /* 0x000fc600078e00ff */
[----:B------:R-:W-:Y:S04]  /*4340*/  STS.U16 [R56+UR6+0x4800], R55 ;  /* 0x0048003738007988 */ /* 0x000fe80008000406 */
[----:B-1----:R-:W2:Y:S01]  /*4350*/  LDL.64 R142, [R1+0x80] ;  /* 0x00008000018e7983 */ /* 0x002ea20000100a00 */
[C---:B0-----:R-:W-:Y:S02]  /*4360*/  LOP3.LUT R45, R137.reuse, 0x60, RZ, 0x3c, !PT ;  /* 0x00000060892d7812 */ /* 0x041fe400078e3cff */
[----:B------:R-:W-:Y:S01]  /*4370*/  LOP3.LUT R137, R137, 0x70, RZ, 0x3c, !PT ;  /* 0x0000007089897812 */ /* 0x000fe200078e3cff */
[----:B------:R-:W-:Y:S04]  /*4380*/  STS.U16 [R56+UR6+0x4900], R54 ;  /* 0x0049003638007988 */ /* 0x000fe80008000406 */
[----:B------:R-:W-:Y:S04]  /*4390*/  STS.U16 [R56+UR6+0x5800], R53 ;  /* 0x0058003538007988 */ /* 0x000fe80008000406 */
        /* <DEDUP_REMOVED lines=9> */
[----:B------:R-:W-:Y:S04]  /*4430*/  STS.U16 [R50+UR6+0x6b00], R163 ;  /* 0x006b00a332007988 */ /* 0x000fe80008000406 */
[----:B----4-:R-:W-:Y:S04]  /*4440*/  STS.U16 [R50+UR6+0x7a00], R206 ;  /* 0x007a00ce32007988 */ /* 0x010fe80008000406 */
[----:B------:R-:W-:Y:S01]  /*4450*/  STS.U16 [R50+UR6+0x7b00], R207 ;  /* 0x007b00cf32007988 */ /* 0x000fe20008000406 */
[----:B------:R-:W-:-:S03]  /*4460*/  LOP3.LUT R177, R177, 0x30, RZ, 0xc0, !PT ;  /* 0x00000030b1b17812 */ /* 0x000fc600078ec0ff */
[----:B------:R-:W-:Y:S04]  /*4470*/  STS.U16 [R45+UR6+0x4c00], R44 ;  /* 0x004c002c2d007988 */ /* 0x000fe80008000406 */
[----:B------:R-:W-:Y:S04]  /*4480*/  STS.U16 [R45+UR6+0x4d00], R43 ;  /* 0x004d002b2d007988 */ /* 0x000fe80008000406 */
[----:B------:R-:W-:Y:S04]  /*4490*/  STS.U16 [R45+UR6+0x5c00], R42 ;  /* 0x005c002a2d007988 */ /* 0x000fe80008000406 */
[----:B------:R-:W-:Y:S04]  /*44a0*/  STS.U16 [R45+UR6+0x5d00], R41 ;  /* 0x005d00292d007988 */ /* 0x000fe80008000406 */
[----:B------:R-:W-:Y:S04]  /*44b0*/  STS.U16 [R45+UR6+0x6c00], R164 ;  /* 0x006c00a42d007988 */ /* 0x000fe80008000406 */
[----:B------:R-:W-:Y:S04]  /*44c0*/  STS.U16 [R45+UR6+0x6d00], R165 ;  /* 0x006d00a52d007988 */ /* 0x000fe80008000406 */
[----:B---3--:R-:W-:Y:S04]  /*44d0*/  STS.U16 [R45+UR6+0x7c00], R210 ;  /* 0x007c00d22d007988 */ /* 0x008fe80008000406 */
[----:B------:R-:W-:Y:S04]  /*44e0*/  STS.U16 [R45+UR6+0x7d00], R211 ;  /* 0x007d00d32d007988 */ /* 0x000fe80008000406 */
[----:B------:R-:W-:Y:S04]  /*44f0*/  STS.U16 [R137+UR6+0x4e00], R39 ;  /* 0x004e002789007988 */ /* 0x000fe80008000406 */
[----:B------:R-:W-:Y:S04]  /*4500*/  STS.U16 [R137+UR6+0x4f00], R38 ;  /* 0x004f002689007988 */ /* 0x000fe80008000406 */
[----:B------:R-:W-:Y:S04]  /*4510*/  STS.U16 [R137+UR6+0x5e00], R5 ;  /* 0x005e000589007988 */ /* 0x000fe80008000406 */
[----:B------:R1:W-:Y:S04]  /*4520*/  STS.U16 [R137+UR6+0x5f00], R4 ;  /* 0x005f000489007988 */ /* 0x0003e80008000406 */
[----:B------:R-:W-:Y:S04]  /*4530*/  STS.U16 [R137+UR6+0x6e00], R176 ;  /* 0x006e00b089007988 */ /* 0x000fe80008000406 */
[----:B------:R-:W-:Y:S04]  /*4540*/  STS.U16 [R137+UR6+0x6f00], R140 ;  /* 0x006f008c89007988 */ /* 0x000fe80008000406 */
[----:B-----5:R-:W-:Y:S04]  /*4550*/  STS.U16 [R137+UR6+0x7e00], R214 ;  /* 0x007e00d689007988 */ /* 0x020fe80008000406 */
[----:B--2---:R-:W-:Y:S01]  /*4560*/  STS.U16 [R137+UR6+0x7f00], R136 ;  /* 0x007f008889007988 */ /* 0x004fe20008000406 */
[----:B------:R-:W-:Y:S01]  /*4570*/  BAR.SYNC.DEFER_BLOCKING 0x0 ;  /* 0x0000000000007b1d */ /* 0x000fe20000010000 */
[----:B------:R-:W-:-:S04]  /*4580*/  LOP3.LUT R2, R2, R177, RZ, 0xfc, !PT ;  /* 0x000000b102027212 */ /* 0x000fc800078efcff */
[----:B------:R-:W-:Y:S02]  /*4590*/  LOP3.LUT R2, R2, 0x10, R64, 0x78, !PT ;  /* 0x0000001002027812 */ /* 0x000fe400078e7840 */
[----:B------:R-:W-:Y:S01]  /*45a0*/  LOP3.LUT R64, R247, 0x10, RZ, 0xc0, !PT ;  /* 0x00000010f7407812 */ /* 0x000fe200078ec0ff */
[----:B0-----:R-:W2:Y:S04]  /*45b0*/  LDL.64 R160, [R1+0x90] ;  /* 0x0000900001a07983 */ /* 0x001ea80000100a00 */
[----:B------:R-:W-:Y:S01]  /*45c0*/  IMAD R2, R64, 0x20, R2 ;  /* 0x0000002040027824 */ /* 0x000fe200078e0202 */
[----:B------:R-:W3:Y:S04]  /*45d0*/  LDL.64 R178, [R1+0x70] ;  /* 0x0000700001b27983 */ /* 0x000ee80000100a00 */
[----:B-1----:R-:W-:Y:S01]  /*45e0*/  LOP3.LUT R4, R2, 0x20, RZ, 0x3c, !PT ;  /* 0x0000002002047812 */ /* 0x002fe200078e3cff */
[----:B------:R-:W4:Y:S04]  /*45f0*/  LDL.64 R138, [R1+0x88] ;  /* 0x00008800018a7983 */ /* 0x000f280000100a00 */
[----:B------:R-:W5:Y:S04]  /*4600*/  LDL.64 R162, [R1+0x98] ;  /* 0x0000980001a27983 */ /* 0x000f680000100a00 */
[----:B------:R-:W-:Y:S04]  /*4610*/  LDSM.16.MT88.4 R72, [R2+UR6] ;  /* 0x000000060248783b */ /* 0x000fe80008004200 */
[----:B------:R-:W0:Y:S04]  /*4620*/  LDSM.16.M88.4 R52, [R3+UR6+0x4000] ;  /* 0x004000060334783b */ /* 0x000e280008000200 */
[----:B------:R-:W1:Y:S04]  /*4630*/  LDSM.16.MT88.4 R56, [R4+UR6] ;  /* 0x000000060438783b */ /* 0x000e680008004200 */
[----:B------:R-:W1:Y:S04]  /*4640*/  LDSM.16.MT88.4 R40, [R2+UR6+0x400] ;  /* 0x000400060228783b */ /* 0x000e680008004200 */
[----:B------:R-:W1:Y:S01]  /*4650*/  LDSM.16.MT88.4 R44, [R4+UR6+0x400] ;  /* 0x00040006042c783b */ /* 0x000e620008004200 */
[----:B------:R-:W-:-:S03]  /*4660*/  LOP3.LUT R5, R3, 0x40, RZ, 0x3c, !PT ;  /* 0x0000004003057812 */ /* 0x000fc600078e3cff */
[----:B------:R-:W-:Y:S04]  /*4670*/  LDSM.16.MT88.4 R64, [R2+UR6+0x800] ;  /* 0x000800060240783b */ /* 0x000fe80008004200 */
[----:B------:R-:W1:Y:S04]  /*4680*/  LDSM.16.M88.4 R48, [R5+UR6+0x4000] ;  /* 0x004000060530783b */ /* 0x000e680008000200 */
[----:B------:R-:W1:Y:S04]  /*4690*/  LDSM.16.MT88.4 R60, [R4+UR6+0x800] ;  /* 0x00080006043c783b */ /* 0x000e680008004200 */
[----:B------:R-:W5:Y:S01]  /*46a0*/  LDL.64 R202, [R1+0x78] ;  /* 0x0000780001ca7983 */ /* 0x000f620000100a00 */
[-C--:B0-----:R-:W-:Y:S06]  /*46b0*/  HMMA.16816.F32.BF16 R72, R72, R52.reuse, RZ ;  /* 0x000000344848723c */ /* 0x081fec00000418ff */
[----:B-1----:R-:W-:-:S15]  /*46c0*/  HMMA.16816.F32.BF16 R56, R56, R52, RZ ;  /* 0x000000343838723c */ /* 0x002fde00000418ff */
[----:B------:R-:W-:-:S03]  /*46d0*/  NOP ;  /* 0x0000000000007918 */ /* 0x000fc60000000000 */
[-C--:B------:R-:W-:Y:S01]  /*46e0*/  HMMA.16816.F32.BF16 R40, R40, R54.reuse, R72 ;  /* 0x000000362828723c */ /* 0x080fe20000041848 */
[----:B------:R-:W-:Y:S05]  /*46f0*/  LDSM.16.MT88.4 R72, [R4+UR6+0x1000] ;  /* 0x001000060448783b */ /* 0x000fea0008004200 */
[----:B------:R-:W-:Y:S01]  /*4700*/  HMMA.16816.F32.BF16 R52, R44, R54, R56 ;  /* 0x000000362c34723c */ /* 0x000fe20000041838 */
[----:B------:R-:W0:Y:S04]  /*4710*/  LDSM.16.MT88.4 R56, [R2+UR6+0xc00] ;  /* 0x000c00060238783b */ /* 0x000e280008004200 */
[----:B------:R-:W1:-:S13]  /*4720*/  LDSM.16.MT88.4 R44, [R4+UR6+0xc00] ;  /* 0x000c0006042c783b */ /* 0x000e5a0008004200 */
[-C--:B------:R-:W-:Y:S01]  /*4730*/  HMMA.16816.F32.BF16 R64, R64, R48.reuse, R40 ;  /* 0x000000304040723c */ /* 0x080fe20000041828 */
[----:B------:R-:W-:Y:S05]  /*4740*/  LDSM.16.M88.4 R40, [R3+UR6+0x4080] ;  /* 0x004080060328783b */ /* 0x000fea0008000200 */
[----:B------:R-:W-:Y:S01]  /*4750*/  HMMA.16816.F32.BF16 R60, R60, R48, R52 ;  /* 0x000000303c3c723c */ /* 0x000fe20000041834 */
[----:B------:R-:W1:-:S15]  /*4760*/  LDSM.16.MT88.4 R52, [R2+UR6+0x1000] ;  /* 0x001000060234783b */ /* 0x000e5e0008004200 */
[----:B------:R-:W-:-:S02]  /*4770*/  NOP ;  /* 0x0000000000007918 */ /* 0x000fc40000000000 */
[-C--:B0-----:R-:W-:Y:S01]  /*4780*/  HMMA.16816.F32.BF16 R56, R56, R50.reuse, R64 ;  /* 0x000000323838723c */ /* 0x081fe20000041840 */
[----:B------:R-:W-:Y:S05]  /*4790*/  LDSM.16.MT88.4 R64, [R4+UR6+0x1800] ;  /* 0x001800060440783b */ /* 0x000fea0008004200 */
[----:B-1----:R-:W-:Y:S01]  /*47a0*/  HMMA.16816.F32.BF16 R60, R44, R50, R60 ;  /* 0x000000322c3c723c */ /* 0x002fe2000004183c */
[----:B------:R-:W0:Y:S04]  /*47b0*/  LDSM.16.MT88.4 R44, [R2+UR6+0x1400] ;  /* 0x00140006022c783b */ /* 0x000e280008004200 */
[----:B------:R-:W1:-:S13]  /*47c0*/  LDSM.16.MT88.4 R48, [R4+UR6+0x1400] ;  /* 0x001400060430783b */ /* 0x000e5a0008004200 */
[-C--:B------:R-:W-:Y:S01]  /*47d0*/  HMMA.16816.F32.BF16 R52, R52, R40.reuse, R56 ;  /* 0x000000283434723c */ /* 0x080fe20000041838 */
[----:B------:R-:W-:Y:S05]  /*47e0*/  LDSM.16.MT88.4 R56, [R2+UR6+0x1800] ;  /* 0x001800060238783b */ /* 0x000fea0008004200 */
[----:B------:R-:W-:Y:S01]  /*47f0*/  HMMA.16816.F32.BF16 R72, R72, R40, R60 ;  /* 0x000000284848723c */ /* 0x000fe2000004183c */
[----:B------:R-:W1:-:S15]  /*4800*/  LDSM.16.M88.4 R60, [R5+UR6+0x4080] ;  /* 0x00408006053c783b */ /* 0x000e5e0008000200 */
[----:B------:R-:W-:-:S02]  /*4810*/  NOP ;  /* 0x0000000000007918 */ /* 0x000fc40000000000 */
[-C--:B0-----:R-:W-:Y:S01]  /*4820*/  HMMA.16816.F32.BF16 R44, R44, R42.reuse, R52 ;  /* 0x0000002a2c2c723c */ /* 0x081fe20000041834 */
[----:B------:R-:W-:Y:S05]  /*4830*/  LDSM.16.M88.4 R52, [R3+UR6+0x4100] ;  /* 0x004100060334783b */ /* 0x000fea0008000200 */
[----:B-1----:R-:W-:Y:S01]  /*4840*/  HMMA.16816.F32.BF16 R72, R48, R42, R72 ;  /* 0x0000002a3048723c */ /* 0x002fe20000041848 */
[----:B------:R-:W0:Y:S04]  /*4850*/  LDSM.16.MT88.4 R40, [R2+UR6+0x1c00] ;  /* 0x001c00060228783b */ /* 0x000e280008004200 */
[----:B------:R-:W1:-:S13]  /*4860*/  LDSM.16.MT88.4 R48, [R4+UR6+0x1c00] ;  /* 0x001c00060430783b */ /* 0x000e5a0008004200 */
[-C--:B------:R-:W-:Y:S01]  /*4870*/  HMMA.16816.F32.BF16 R44, R56, R60.reuse, R44 ;  /* 0x0000003c382c723c */ /* 0x080fe2000004182c */
[----:B------:R-:W1:Y:S05]  /*4880*/  LDSM.16.MT88.4 R56, [R2+UR6+0x2000] ;  /* 0x002000060238783b */ /* 0x000e6a0008004200 */
[----:B------:R-:W-:Y:S01]  /*4890*/  HMMA.16816.F32.BF16 R72, R64, R60, R72 ;  /* 0x0000003c4048723c */ /* 0x000fe20000041848 */
[----:B------:R-:W1:-:S15]  /*48a0*/  LDSM.16.MT88.4 R64, [R4+UR6+0x2000] ;  /* 0x002000060440783b */ /* 0x000e5e0008004200 */
[----:B------:R-:W-:-:S02]  /*48b0*/  NOP ;  /* 0x0000000000007918 */ /* 0x000fc40000000000 */
[-C--:B0-----:R-:W-:Y:S01]  /*48c0*/  HMMA.16816.F32.BF16 R40, R40, R62.reuse, R44 ;  /* 0x0000003e2828723c */ /* 0x081fe2000004182c */
[----:B------:R-:W0:Y:S05]  /*48d0*/  LDSM.16.MT88.4 R44, [R2+UR6+0x2400] ;  /* 0x00240006022c783b */ /* 0x000e2a0008004200 */
[----:B-1----:R-:W-:Y:S01]  /*48e0*/  HMMA.16816.F32.BF16 R72, R48, R62, R72 ;  /* 0x0000003e3048723c */ /* 0x002fe20000041848 */
[----:B------:R-:W1:Y:S04]  /*48f0*/  LDSM.16.MT88.4 R48, [R4+UR6+0x2400] ;  /* 0x002400060430783b */ /* 0x000e680008004200 */
[----:B------:R-:W-:-:S13]  /*4900*/  LDSM.16.M88.4 R60, [R5+UR6+0x4100] ;  /* 0x00410006053c783b */ /* 0x000fda0008000200 */
[-C--:B------:R-:W-:Y:S01]  /*4910*/  HMMA.16816.F32.BF16 R40, R56, R52.reuse, R40 ;  /* 0x000000343828723c */ /* 0x080fe20000041828 */
[----:B------:R-:W2:Y:S05]  /*4920*/  LDSM.16.MT88.4 R56, [R2+UR6+0x2800] ;  /* 0x002800060238783b */ /* 0x000eaa0008004200 */
[----:B------:R-:W-:Y:S01]  /*4930*/  HMMA.16816.F32.BF16 R64, R64, R52, R72 ;  /* 0x000000344040723c */ /* 0x000fe20000041848 */
[----:B------:R-:W3:-:S15]  /*4940*/  LDSM.16.MT88.4 R72, [R4+UR6+0x2800] ;  /* 0x002800060448783b */ /* 0x000ede0008004200 */
[----:B------:R-:W-:-:S02]  /*4950*/  NOP ;  /* 0x0000000000007918 */ /* 0x000fc40000000000 */
[-C--:B0-----:R-:W-:Y:S01]  /*4960*/  HMMA.16816.F32.BF16 R40, R44, R54.reuse, R40 ;  /* 0x000000362c28723c */ /* 0x081fe20000041828 */
[----:B------:R-:W-:Y:S05]  /*4970*/  LDSM.16.MT88.4 R44, [R4+UR6+0x2c00] ;  /* 0x002c0006042c783b */ /* 0x000fea0008004200 */
[----:B-1----:R-:W-:Y:S01]  /*4980*/  HMMA.16816.F32.BF16 R64, R48, R54, R64 ;  /* 0x000000363040723c */ /* 0x002fe20000041840 */
[----:B------:R-:W0:Y:S04]  /*4990*/  LDSM.16.MT88.4 R48, [R2+UR6+0x2c00] ;  /* 0x002c00060230783b */ /* 0x000e280008004200 */
[----:B------:R-:W-:-:S13]  /*49a0*/  LDSM.16.M88.4 R52, [R3+UR6+0x4180] ;  /* 0x004180060334783b */ /* 0x000fda0008000200 */
[-C--:B--2---:R-:W-:Y:S01]  /*49b0*/  HMMA.16816.F32.BF16 R40, R56, R60.reuse, R40 ;  /* 0x0000003c3828723c */ /* 0x084fe20000041828 */
[----:B------:R-:W1:Y:S05]  /*49c0*/  LDSM.16.MT88.4 R56, [R2+UR6+0x3000] ;  /* 0x003000060238783b */ /* 0x000e6a0008004200 */
[----:B---3--:R-:W-:Y:S01]  /*49d0*/  HMMA.16816.F32.BF16 R64, R72, R60, R64 ;  /* 0x0000003c4840723c */ /* 0x008fe20000041840 */
[----:B------:R-:W2:-:S15]  /*49e0*/  LDSM.16.MT88.4 R72, [R4+UR6+0x3000] ;  /* 0x003000060448783b */ /* 0x000e9e0008004200 */
[----:B------:R-:W-:-:S02]  /*49f0*/  NOP ;  /* 0x0000000000007918 */ /* 0x000fc40000000000 */
[-C--:B0-----:R-:W-:Y:S01]  /*4a00*/  HMMA.16816.F32.BF16 R40, R48, R62.reuse, R40 ;  /* 0x0000003e3028723c */ /* 0x081fe20000041828 */
[----:B------:R-:W0:Y:S05]  /*4a10*/  LDSM.16.MT88.4 R48, [R2+UR6+0x3400] ;  /* 0x003400060230783b */ /* 0x000e2a0008004200 */
[----:B------:R-:W-:Y:S01]  /*4a20*/  HMMA.16816.F32.BF16 R64, R44, R62, R64 ;  /* 0x0000003e2c40723c */ /* 0x000fe20000041840 */
[----:B------:R-:W3:Y:S04]  /*4a30*/  LDSM.16.MT88.4 R44, [R4+UR6+0x3400] ;  /* 0x00340006042c783b */ /* 0x000ee80008004200 */
[----:B------:R-:W-:-:S13]  /*4a40*/  LDSM.16.MT88.4 R60, [R2+UR6+0x3800] ;  /* 0x00380006023c783b */ /* 0x000fda0008004200 */
[-C--:B-1----:R-:W-:Y:S01]  /*4a50*/  HMMA.16816.F32.BF16 R40, R56, R52.reuse, R40 ;  /* 0x000000343828723c */ /* 0x082fe20000041828 */
[----:B------:R-:W1:Y:S05]  /*4a60*/  LDSM.16.M88.4 R56, [R5+UR6+0x4180] ;  /* 0x004180060538783b */ /* 0x000e6a0008000200 */
[----:B--2---:R-:W-:Y:S01]  /*4a70*/  HMMA.16816.F32.BF16 R64, R72, R52, R64 ;  /* 0x000000344840723c */ /* 0x004fe20000041840 */
[----:B------:R-:W2:-:S15]  /*4a80*/  LDSM.16.MT88.4 R72, [R4+UR6+0x3800] ;  /* 0x003800060448783b */ /* 0x000e9e0008004200 */
[----:B------:R-:W-:-:S02]  /*4a90*/  NOP ;  /* 0x0000000000007918 */ /* 0x000fc40000000000 */
[-C--:B0-----:R-:W-:Y:S01]  /*4aa0*/  HMMA.16816.F32.BF16 R40, R48, R54.reuse, R40 ;  /* 0x000000363028723c */ /* 0x081fe20000041828 */
[----:B------:R-:W0:Y:S05]  /*4ab0*/  LDSM.16.MT88.4 R48, [R2+UR6+0x3c00] ;  /* 0x003c00060230783b */ /* 0x000e2a0008004200 */
[----:B---3--:R-:W-:Y:S01]  /*4ac0*/  HMMA.16816.F32.BF16 R44, R44, R54, R64 ;  /* 0x000000362c2c723c */ /* 0x008fe20000041840 */
[----:B------:R-:W3:Y:S01]  /*4ad0*/  LDSM.16.MT88.4 R52, [R4+UR6+0x3c00] ;  /* 0x003c00060434783b */ /* 0x000ee20008004200 */
[----:B------:R-:W-:-:S03]  /*4ae0*/  LOP3.LUT R176, R247, 0x1c, RZ, 0xc0, !PT ;  /* 0x0000001cf7b07812 */ /* 0x000fc600078ec0ff */
[----:B------:R-:W5:Y:S04]  /*4af0*/  LDL.64 R64, [R1] ;  /* 0x0000000001407983 */ /* 0x000f680000100a00 */
[----:B------:R-:W5:Y:S09]  /*4b00*/  LDL.64 R66, [R1+0x8] ;  /* 0x0000080001427983 */ /* 0x000f720000100a00 */
[-C--:B-1----:R-:W-:Y:S06]  /*4b10*/  HMMA.16816.F32.BF16 R40, R60, R56.reuse, R40 ;  /* 0x000000383c28723c */ /* 0x082fec0000041828 */
[----:B--2---:R-:W-:Y:S01]  /*4b20*/  HMMA.16816.F32.BF16 R44, R72, R56, R44 ;  /* 0x00000038482c723c */ /* 0x004fe2000004182c */
[----:B------:R-:W-:Y:S01]  /*4b30*/  LEA R176, R176, UR6, 0x2 ;  /* 0x00000006b0b07c11 */ /* 0x000fe2000f8e10ff */
[----:B------:R-:W2:Y:S04]  /*4b40*/  LDL.64 R72, [R1+0x10] ;  /* 0x0000100001487983 */ /* 0x000ea80000100a00 */
[----:B------:R-:W2:-:S12]  /*4b50*/  LDL.64 R62, [R1+0x20] ;  /* 0x00002000013e7983 */ /* 0x000e980000100a00 */
[-C--:B0-----:R-:W-:Y:S06]  /*4b60*/  HMMA.16816.F32.BF16 R40, R48, R58.reuse, R40 ;  /* 0x0000003a3028723c */ /* 0x081fec0000041828 */
[----:B---3--:R-:W-:-:S15]  /*4b70*/  HMMA.16816.F32.BF16 R44, R52, R58, R44 ;  /* 0x0000003a342c723c */ /* 0x008fde000004182c */
[----:B------:R-:W-:-:S03]  /*4b80*/  NOP ;  /* 0x0000000000007918 */ /* 0x000fc60000000000 */
[----:B------:R-:W-:Y:S01]  /*4b90*/  FMUL R48, R40, UR9 ;  /* 0x0000000928307c20 */ /* 0x000fe20008400000 */
[----:B------:R-:W-:Y:S01]  /*4ba0*/  FMUL R49, R41, UR9 ;  /* 0x0000000929317c20 */ /* 0x000fe20008400000 */
[----:B------:R-:W-:Y:S01]  /*4bb0*/  FMUL R39, R42, UR9 ;  /* 0x000000092a277c20 */ /* 0x000fe20008400000 */
[----:B------:R-:W-:-:S03]  /*4bc0*/  FMUL R4, R43, UR9 ;  /* 0x000000092b047c20 */ /* 0x000fc60008400000 */
[----:B------:R-:W-:Y:S01]  /*4bd0*/  FMUL R38, R44, UR9 ;  /* 0x000000092c267c20 */ /* 0x000fe20008400000 */
[----:B------:R-:W-:Y:S01]  /*4be0*/  FMUL R3, R45, UR9 ;  /* 0x000000092d037c20 */ /* 0x000fe20008400000 */
[----:B------:R-:W-:Y:S01]  /*4bf0*/  FMUL R5, R46, UR9 ;  /* 0x000000092e057c20 */ /* 0x000fe20008400000 */
[----:B------:R-:W-:Y:S01]  /*4c00*/  FMUL R2, R47, UR9 ;  /* 0x000000092f027c20 */ /* 0x000fe20008400000 */
[----:B------:R-:W-:Y:S02]  /*4c10*/  FMNMX R48, R48, R49, !PT ;  /* 0x0000003130307209 */ /* 0x000fe40007800000 */
[----:B------:R-:W-:Y:S02]  /*4c20*/  FMNMX R39, R39, R4, !PT ;  /* 0x0000000427277209 */ /* 0x000fe40007800000 */
[----:B------:R-:W-:Y:S02]  /*4c30*/  FMNMX R38, R38, R3, !PT ;  /* 0x0000000326267209 */ /* 0x000fe40007800000 */
[----:B------:R-:W-:Y:S01]  /*4c40*/  FMNMX R5, R5, R2, !PT ;  /* 0x0000000205057209 */ /* 0x000fe20007800000 */
[----:B------:R-:W0:Y:S04]  /*4c50*/  SHFL.BFLY PT, R49, R48, 0x2, 0x1f ;  /* 0x0c401f0030317f89 */ /* 0x000e2800000e0000 */
[----:B------:R-:W1:Y:S04]  /*4c60*/  SHFL.BFLY PT, R4, R39, 0x2, 0x1f ;  /* 0x0c401f0027047f89 */ /* 0x000e6800000e0000 */
[----:B------:R-:W3:Y:S04]  /*4c70*/  SHFL.BFLY PT, R3, R38, 0x2, 0x1f ;  /* 0x0c401f0026037f89 */ /* 0x000ee800000e0000 */
[----:B------:R-:W4:Y:S01]  /*4c80*/  SHFL.BFLY PT, R2, R5, 0x2, 0x1f ;  /* 0x0c401f0005027f89 */ /* 0x000f2200000e0000 */
[----:B0-----:R-:W-:-:S02]  /*4c90*/  FMNMX R48, R48, R49, !PT ;  /* 0x0000003130307209 */ /* 0x001fc40007800000 */
[----:B-1----:R-:W-:Y:S02]  /*4ca0*/  FMNMX R39, R39, R4, !PT ;  /* 0x0000000427277209 */ /* 0x002fe40007800000 */
[----:B---3--:R-:W-:Y:S02]  /*4cb0*/  FMNMX R38, R38, R3, !PT ;  /* 0x0000000326267209 */ /* 0x008fe40007800000 */
[----:B----4-:R-:W-:Y:S01]  /*4cc0*/  FMNMX R5, R5, R2, !PT ;  /* 0x0000000205057209 */ /* 0x010fe20007800000 */
[----:B------:R-:W0:Y:S04]  /*4cd0*/  SHFL.BFLY PT, R49, R48, 0x1, 0x1f ;  /* 0x0c201f0030317f89 */ /* 0x000e2800000e0000 */
[----:B------:R-:W1:Y:S04]  /*4ce0*/  SHFL.BFLY PT, R3, R39, 0x1, 0x1f ;  /* 0x0c201f0027037f89 */ /* 0x000e6800000e0000 */
[----:B------:R-:W3:Y:S04]  /*4cf0*/  SHFL.BFLY PT, R2, R38, 0x1, 0x1f ;  /* 0x0c201f0026027f89 */ /* 0x000ee800000e0000 */
[----:B------:R-:W4:Y:S01]  /*4d00*/  SHFL.BFLY PT, R4, R5, 0x1, 0x1f ;  /* 0x0c201f0005047f89 */ /* 0x000f2200000e0000 */
[----:B------:R-:W-:-:S04]  /*4d10*/  LOP3.LUT R50, R247, 0x7f, RZ, 0xc0, !PT ;  /* 0x0000007ff7327812 */ /* 0x000fc800078ec0ff */
[----:B------:R-:W-:-:S04]  /*4d20*/  SHF.R.U32.HI R50, RZ, 0x3, R50 ;  /* 0x00000003ff327819 */ /* 0x000fc80000011632 */
[----:B------:R-:W-:Y:S02]  /*4d30*/  LOP3.LUT R50, R50, 0xc, RZ, 0xc0, !PT ;  /* 0x0000000c32327812 */ /* 0x000fe400078ec0ff */
[----:B0-----:R-:W-:Y:S02]  /*4d40*/  FMNMX R48, R48, R49, !PT ;  /* 0x0000003130307209 */ /* 0x001fe40007800000 */
[----:B------:R-:W-:Y:S01]  /*4d50*/  IADD3 R49, R176, R50, RZ ;  /* 0x00000032b0317210 */ /* 0x000fe20007ffe0ff */
[----:B------:R-:W-:Y:S01]  /*4d60*/  BAR.SYNC.DEFER_BLOCKING 0x0 ;  /* 0x0000000000007b1d */ /* 0x000fe20000010000 */
[----:B-1----:R-:W-:Y:S02]  /*4d70*/  FMNMX R3, R39, R3, !PT ;  /* 0x0000000327037209 */ /* 0x002fe40007800000 */
[----:B---3--:R-:W-:Y:S02]  /*4d80*/  FMNMX R2, R38, R2, !PT ;  /* 0x0000000226027209 */ /* 0x008fe40007800000 */
[----:B----4-:R-:W-:Y:S01]  /*4d90*/  FMNMX R4, R5, R4, !PT ;  /* 0x0000000405047209 */ /* 0x010fe20007800000 */
[----:B------:R0:W-:Y:S04]  /*4da0*/  @!P0 STS [R49+0x4000], R48 ;  /* 0x0040003031008388 */ /* 0x0001e80000000800 */
[----:B------:R-:W-:Y:S04]  /*4db0*/  @!P0 STS [R49+0x4080], R3 ;  /* 0x0040800331008388 */ /* 0x000fe80000000800 */
[----:B------:R-:W-:Y:S04]  /*4dc0*/  @!P0 STS [R49+0x4100], R2 ;  /* 0x0041000231008388 */ /* 0x000fe80000000800 */
[----:B------:R-:W-:Y:S01]  /*4dd0*/  @!P0 STS [R49+0x4180], R4 ;  /* 0x0041800431008388 */ /* 0x000fe20000000800 */
[----:B------:R-:W-:Y:S01]  /*4de0*/  BAR.SYNC.DEFER_BLOCKING 0x0 ;  /* 0x0000000000007b1d */ /* 0x000fe20000010000 */
[----:B0-----:R-:W-:-:S05]  /*4df0*/  LEA R48, R215, UR6, 0x2 ;  /* 0x00000006d7307c11 */ /* 0x001fca000f8e10ff */
[----:B------:R-:W0:Y:S04]  /*4e00*/  LDS R2, [R48+0x4000] ;  /* 0x0040000030027984 */ /* 0x000e280000000800 */
[----:B0-----:R-:W0:Y:S02]  /*4e10*/  SHFL.BFLY PT, R3, R2, 0x2, 0x1f ;  /* 0x0c401f0002037f89 */ /* 0x001e2400000e0000 */
[----:B0-----:R-:W-:-:S05]  /*4e20*/  FMNMX R3, R2, R3, !PT ;  /* 0x0000000302037209 */ /* 0x001fca0007800000 */
[----:B------:R-:W0:Y:S02]  /*4e30*/  SHFL.BFLY PT, R2, R3, 0x1, 0x1f ;  /* 0x0c201f0003027f89 */ /* 0x000e2400000e0000 */
[----:B0-----:R-:W-:-:S05]  /*4e40*/  FMNMX R2, R3, R2, !PT ;  /* 0x0000000203027209 */ /* 0x001fca0007800000 */
[----:B------:R-:W-:Y:S01]  /*4e50*/  @!P0 STS [R48+0x4000], R2 ;  /* 0x0040000230008388 */ /* 0x000fe20000000800 */
[----:B------:R-:W-:Y:S06]  /*4e60*/  BAR.SYNC.DEFER_BLOCKING 0x0 ;  /* 0x0000000000007b1d */ /* 0x000fec0000010000 */
[----:B------:R-:W0:Y:S04]  /*4e70*/  LDS R2, [R176+0x4000] ;  /* 0x00400000b0027984 */ /* 0x000e280000000800 */
[----:B------:R-:W-:Y:S04]  /*4e80*/  LDS R3, [R176+0x4080] ;  /* 0x00408000b0037984 */ /* 0x000fe80000000800 */
[----:B------:R-:W-:Y:S04]  /*4e90*/  LDS R4, [R176+0x4100] ;  /* 0x00410000b0047984 */ /* 0x000fe80000000800 */
[----:B------:R-:W-:Y:S01]  /*4ea0*/  LDS R5, [R176+0x4180] ;  /* 0x00418000b0057984 */ /* 0x000fe20000000800 */
[----:B0-----:R-:W-:-:S05]  /*4eb0*/  FMNMX R2, R2, R37, !PT ;  /* 0x0000002502027209 */ /* 0x001fca0007800000 */
[--C-:B------:R-:W-:Y:S01]  /*4ec0*/  FFMA R40, R40, UR9, -R2.reuse ;  /* 0x0000000928287c23 */ /* 0x100fe20008000802 */
[----:B------:R-:W-:-:S03]  /*4ed0*/  FFMA R41, R41, UR9, -R2 ;  /* 0x0000000929297c23 */ /* 0x000fc60008000802 */
[----:B------:R-:W-:Y:S01]  /*4ee0*/  FMUL R40, R40, 1.4426950216293334961 ;  /* 0x3fb8aa3b28287820 */ /* 0x000fe20000400000 */
[----:B------:R-:W-:-:S05]  /*4ef0*/  FMUL R38, R41, 1.4426950216293334961 ;  /* 0x3fb8aa3b29267820 */ /* 0x000fca0000400000 */
[----:B------:R-:W-:Y:S08]  /*4f00*/  MUFU.EX2 R40, R40 ;  /* 0x0000002800287308 */ /* 0x000ff00000000800 */
[----:B------:R-:W0:Y:S02]  /*4f10*/  MUFU.EX2 R38, R38 ;  /* 0x0000002600267308 */ /* 0x000e240000000800 */
[----:B0-----:R-:W-:-:S05]  /*4f20*/  FADD R54, R40, R38 ;  /* 0x0000002628367221 */ /* 0x001fca0000000000 */
[----:B------:R-:W0:Y:S02]  /*4f30*/  SHFL.BFLY PT, R55, R54, 0x2, 0x1f ;  /* 0x0c401f0036377f89 */ /* 0x000e2400000e0000 */
[----:B0-----:R-:W-:-:S05]  /*4f40*/  FADD R55, R54, R55 ;  /* 0x0000003736377221 */ /* 0x001fca0000000000 */
[----:B------:R-:W0:Y:S02]  /*4f50*/  SHFL.BFLY PT, R54, R55, 0x1, 0x1f ;  /* 0x0c201f0037367f89 */ /* 0x000e2400000e0000 */
[----:B0-----:R-:W-:Y:S01]  /*4f60*/  FADD R54, R55, R54 ;  /* 0x0000003637367221 */ /* 0x001fe20000000000 */
[----:B------:R-:W-:Y:S06]  /*4f70*/  BAR.SYNC.DEFER_BLOCKING 0x0 ;  /* 0x0000000000007b1d */ /* 0x000fec0000010000 */
[----:B------:R0:W-:Y:S02]  /*4f80*/  @!P0 STS [R49+0x4000], R54 ;  /* 0x0040003631008388 */ /* 0x0001e40000000800 */
[----:B0-----:R-:W-:-:S02]  /*4f90*/  IMAD.WIDE R54, R11, 0x2, R160 ;  /* 0x000000020b367825 */ /* 0x001fc400078e02a0 */
[----:B------:R-:W3:Y:S01]  /*4fa0*/  LDL.64 R160, [R1+0x18] ;  /* 0x0000180001a07983 */ /* 0x000ee20000100a00 */
[----:B------:R-:W-:Y:S02]  /*4fb0*/  FMNMX R3, R3, R7, !PT ;  /* 0x0000000703037209 */ /* 0x000fe40007800000 */
[----:B------:R-:W-:Y:S02]  /*4fc0*/  FMNMX R4, R4, R13, !PT ;  /* 0x0000000d04047209 */ /* 0x000fe40007800000 */
[----:B------:R-:W-:Y:S01]  /*4fd0*/  FMNMX R5, R5, R36, !PT ;  /* 0x0000002405057209 */ /* 0x000fe20007800000 */
[--C-:B------:R-:W-:Y:S01]  /*4fe0*/  FFMA R42, R42, UR9, -R3.reuse ;  /* 0x000000092a2a7c23 */ /* 0x100fe20008000803 */
[----:B------:R-:W-:Y:S01]  /*4ff0*/  FFMA R43, R43, UR9, -R3 ;  /* 0x000000092b2b7c23 */ /* 0x000fe20008000803 */
[--C-:B------:R-:W-:Y:S01]  /*5000*/  FFMA R44, R44, UR9, -R4.reuse ;  /* 0x000000092c2c7c23 */ /* 0x100fe20008000804 */
[----:B------:R-:W-:Y:S01]  /*5010*/  FFMA R45, R45, UR9, -R4 ;  /* 0x000000092d2d7c23 */ /* 0x000fe20008000804 */
[--C-:B------:R-:W-:Y:S01]  /*5020*/  FFMA R46, R46, UR9, -R5.reuse ;  /* 0x000000092e2e7c23 */ /* 0x100fe20008000805 */
[----:B------:R-:W-:Y:S01]  /*5030*/  FFMA R47, R47, UR9, -R5 ;  /* 0x000000092f2f7c23 */ /* 0x000fe20008000805 */
[----:B------:R-:W-:Y:S01]  /*5040*/  FMUL R41, R42, 1.4426950216293334961 ;  /* 0x3fb8aa3b2a297820 */ /* 0x000fe20000400000 */
[----:B------:R-:W-:Y:S01]  /*5050*/  FMUL R39, R43, 1.4426950216293334961 ;  /* 0x3fb8aa3b2b277820 */ /* 0x000fe20000400000 */
[----:B------:R-:W-:Y:S01]  /*5060*/  FMUL R42, R44, 1.4426950216293334961 ;  /* 0x3fb8aa3b2c2a7820 */ /* 0x000fe20000400000 */
[----:B------:R-:W-:Y:S01]  /*5070*/  FMUL R43, R45, 1.4426950216293334961 ;  /* 0x3fb8aa3b2d2b7820 */ /* 0x000fe20000400000 */
[----:B------:R-:W-:Y:S01]  /*5080*/  FMUL R45, R46, 1.4426950216293334961 ;  /* 0x3fb8aa3b2e2d7820 */ /* 0x000fe20000400000 */
[----:B------:R-:W-:Y:S01]  /*5090*/  FMUL R44, R47, 1.4426950216293334961 ;  /* 0x3fb8aa3b2f2c7820 */ /* 0x000fe20000400000 */
[----:B------:R-:W-:Y:S08]  /*50a0*/  MUFU.EX2 R41, R41 ;  /* 0x0000002900297308 */ /* 0x000ff00000000800 */
[----:B------:R-:W-:Y:S08]  /*50b0*/  MUFU.EX2 R42, R42 ;  /* 0x0000002a002a7308 */ /* 0x000ff00000000800 */
[----:B------:R-:W0:Y:S08]  /*50c0*/  MUFU.EX2 R43, R43 ;  /* 0x0000002b002b7308 */ /* 0x000e300000000800 */
[----:B------:R-:W1:Y:S08]  /*50d0*/  MUFU.EX2 R39, R39 ;  /* 0x0000002700277308 */ /* 0x000e700000000800 */
[----:B------:R-:W-:Y:S08]  /*50e0*/  MUFU.EX2 R45, R45 ;  /* 0x0000002d002d7308 */ /* 0x000ff00000000800 */
[----:B------:R-:W4:Y:S01]  /*50f0*/  MUFU.EX2 R44, R44 ;  /* 0x0000002c002c7308 */ /* 0x000f220000000800 */
[----:B0-----:R-:W-:Y:S01]  /*5100*/  FADD R51, R42, R43 ;  /* 0x0000002b2a337221 */ /* 0x001fe20000000000 */
[----:B-1----:R-:W-:-:S04]  /*5110*/  FADD R52, R41, R39 ;  /* 0x0000002729347221 */ /* 0x002fc80000000000 */
[----:B------:R-:W0:Y:S04]  /*5120*/  SHFL.BFLY PT, R46, R51, 0x2, 0x1f ;  /* 0x0c401f00332e7f89 */ /* 0x000e2800000e0000 */
[----:B------:R-:W1:Y:S01]  /*5130*/  SHFL.BFLY PT, R53, R52, 0x2, 0x1f ;  /* 0x0c401f0034357f89 */ /* 0x000e6200000e0000 */
[----:B----4-:R-:W-:-:S05]  /*5140*/  FADD R50, R45, R44 ;  /* 0x0000002c2d327221 */ /* 0x010fca0000000000 */
[----:B------:R-:W4:Y:S01]  /*5150*/  SHFL.BFLY PT, R47, R50, 0x2, 0x1f ;  /* 0x0c401f00322f7f89 */ /* 0x000f2200000e0000 */
[----:B0-----:R-:W-:Y:S01]  /*5160*/  FADD R46, R51, R46 ;  /* 0x0000002e332e7221 */ /* 0x001fe20000000000 */
[----:B-1----:R-:W-:-:S05]  /*5170*/  FADD R53, R52, R53 ;  /* 0x0000003534357221 */ /* 0x002fca0000000000 */
[----:B------:R-:W0:Y:S01]  /*5180*/  SHFL.BFLY PT, R52, R53, 0x1, 0x1f ;  /* 0x0c201f0035347f89 */ /* 0x000e2200000e0000 */
[----:B----4-:R-:W-:-:S03]  /*5190*/  FADD R51, R50, R47 ;  /* 0x0000002f32337221 */ /* 0x010fc60000000000 */
[----:B------:R-:W1:Y:S04]  /*51a0*/  SHFL.BFLY PT, R50, R46, 0x1, 0x1f ;  /* 0x0c201f002e327f89 */ /* 0x000e6800000e0000 */
[----:B------:R-:W4:Y:S01]  /*51b0*/  SHFL.BFLY PT, R47, R51, 0x1, 0x1f ;  /* 0x0c201f00332f7f89 */ /* 0x000f2200000e0000 */
[----:B0-----:R-:W-:Y:S01]  /*51c0*/  FADD R52, R53, R52 ;  /* 0x0000003435347221 */ /* 0x001fe20000000000 */
[----:B-1----:R-:W-:Y:S01]  /*51d0*/  FADD R50, R46, R50 ;  /* 0x000000322e327221 */ /* 0x002fe20000000000 */
[----:B----4-:R-:W-:-:S03]  /*51e0*/  FADD R47, R51, R47 ;  /* 0x0000002f332f7221 */ /* 0x010fc60000000000 */
[----:B------:R-:W-:Y:S04]  /*51f0*/  @!P0 STS [R49+0x4080], R52 ;  /* 0x0040803431008388 */ /* 0x000fe80000000800 */
[----:B------:R-:W-:Y:S04]  /*5200*/  @!P0 STS [R49+0x4100], R50 ;  /* 0x0041003231008388 */ /* 0x000fe80000000800 */
[----:B------:R-:W-:Y:S01]  /*5210*/  @!P0 STS [R49+0x4180], R47 ;  /* 0x0041802f31008388 */ /* 0x000fe20000000800 */
[----:B------:R-:W-:Y:S06]  /*5220*/  BAR.SYNC.DEFER_BLOCKING 0x0 ;  /* 0x0000000000007b1d */ /* 0x000fec0000010000 */
[----:B------:R-:W0:Y:S04]  /*5230*/  LDS R46, [R48+0x4000] ;  /* 0x00400000302e7984 */ /* 0x000e280000000800 */
[----:B0-----:R-:W0:Y:S02]  /*5240*/  SHFL.BFLY PT, R47, R46, 0x2, 0x1f ;  /* 0x0c401f002e2f7f89 */ /* 0x001e2400000e0000 */
[----:B0-----:R-:W-:-:S05]  /*5250*/  FADD R47, R46, R47 ;  /* 0x0000002f2e2f7221 */ /* 0x001fca0000000000 */
[----:B------:R-:W0:Y:S02]  /*5260*/  SHFL.BFLY PT, R46, R47, 0x1, 0x1f ;  /* 0x0c201f002f2e7f89 */ /* 0x000e2400000e0000 */
[----:B0-----:R-:W-:-:S05]  /*5270*/  FADD R46, R47, R46 ;  /* 0x0000002e2f2e7221 */ /* 0x001fca0000000000 */
[----:B------:R0:W-:Y:S01]  /*5280*/  @!P0 STS [R48+0x4000], R46 ;  /* 0x0040002e30008388 */ /* 0x0001e20000000800 */
[----:B------:R-:W-:Y:S01]  /*5290*/  BAR.SYNC.DEFER_BLOCKING 0x0 ;  /* 0x0000000000007b1d */ /* 0x000fe20000010000 */
[----:B------:R-:W-:-:S04]  /*52a0*/  IMAD.WIDE R52, R11, 0x2, R142 ;  /* 0x000000020b347825 */ /* 0x000fc800078e028e */
[----:B------:R-:W-:-:S04]  /*52b0*/  IMAD.WIDE R56, R11, 0x2, R166 ;  /* 0x000000020b387825 */ /* 0x000fc800078e02a6 */
[----:B------:R-:W-:-:S04]  /*52c0*/  IMAD.WIDE R58, R11, 0x2, R178 ;  /* 0x000000020b3a7825 */ /* 0x000fc800078e02b2 */
[----:B------:R-:W-:-:S04]  /*52d0*/  IMAD.WIDE R60, R11, 0x2, R230 ;  /* 0x000000020b3c7825 */ /* 0x000fc800078e02e6 */
[C---:B0-----:R-:W-:Y:S01]  /*52e0*/  IMAD.WIDE R48, R11.reuse, 0x2, R138 ;  /* 0x000000020b307825 */ /* 0x041fe200078e028a */
[----:B------:R0:W4:Y:S04]  /*52f0*/  LDG.E.U16 R140, desc[UR10][R52.64] ;  /* 0x0000000a348c7981 */ /* 0x000128000c1e1500 */
[----:B------:R1:W4:Y:S04]  /*5300*/  LDG.E.U16 R141, desc[UR10][R54.64] ;  /* 0x0000000a368d7981 */ /* 0x000328000c1e1500 */
[----:B------:R5:W4:Y:S01]  /*5310*/  LDG.E.U16 R143, desc[UR10][R56.64] ;  /* 0x0000000a388f7981 */ /* 0x000b22000c1e1500 */
[----:B0-----:R-:W-:-:S03]  /*5320*/  IMAD.WIDE R52, R11, 0x2, R238 ;  /* 0x000000020b347825 */ /* 0x001fc600078e02ee */
[----:B------:R0:W4:Y:S01]  /*5330*/  LDG.E.U16 R139, desc[UR10][R58.64] ;  /* 0x0000000a3a8b7981 */ /* 0x000122000c1e1500 */
[----:B-1----:R-:W-:-:S03]  /*5340*/  IMAD.WIDE R54, R11, 0x2, R244 ;  /* 0x000000020b367825 */ /* 0x002fc600078e02f4 */
[----:B------:R1:W4:Y:S01]  /*5350*/  LDG.E.U16 R137, desc[UR10][R52.64] ;  /* 0x0000000a34897981 */ /* 0x000322000c1e1500 */
[----:B-----5:R-:W-:-:S03]  /*5360*/  IMAD.WIDE R56, R11, 0x2, R222 ;  /* 0x000000020b387825 */ /* 0x020fc600078e02de */
[----:B------:R5:W4:Y:S01]  /*5370*/  LDG.E.U16 R138, desc[UR10][R54.64] ;  /* 0x0000000a368a7981 */ /* 0x000b22000c1e1500 */
[----:B0-----:R-:W-:-:S03]  /*5380*/  IMAD.WIDE R58, R11, 0x2, R226 ;  /* 0x000000020b3a7825 */ /* 0x001fc600078e02e2 */
[----:B------:R0:W4:Y:S01]  /*5390*/  LDG.E.U16 R75, desc[UR10][R56.64] ;  /* 0x0000000a384b7981 */ /* 0x000122000c1e1500 */
[----:B-1----:R-:W-:-:S03]  /*53a0*/  IMAD.WIDE R52, R11, 0x2, R234 ;  /* 0x000000020b347825 */ /* 0x002fc600078e02ea */
[----:B------:R2:W4:Y:S01]  /*53b0*/  LDG.E.U16 R136, desc[UR10][R60.64] ;  /* 0x0000000a3c887981 */ /* 0x000522000c1e1500 */
[----:B-----5:R-:W-:-:S03]  /*53c0*/  IMAD.WIDE R54, R11, 0x2, R218 ;  /* 0x000000020b367825 */ /* 0x020fc600078e02da */
[----:B------:R-:W5:Y:S01]  /*53d0*/  LDG.E.U16 R48, desc[UR10][R48.64] ;  /* 0x0000000a30307981 */ /* 0x000f62000c1e1500 */
[----:B0-----:R-:W-:-:S03]  /*53e0*/  IMAD.WIDE R56, R11, 0x2, R64 ;  /* 0x000000020b387825 */ /* 0x001fc600078e0240 */
[----:B------:R-:W4:Y:S01]  /*53f0*/  LDG.E.U16 R52, desc[UR10][R52.64] ;  /* 0x0000000a34347981 */ /* 0x000f22000c1e1500 */
[----:B--2---:R-:W-:-:S03]  /*5400*/  IMAD.WIDE R60, R11, 0x2, R72 ;  /* 0x000000020b3c7825 */ /* 0x004fc600078e0248 */
[----:B------:R0:W2:Y:S01]  /*5410*/  LDG.E.U16 R72, desc[UR10][R56.64] ;  /* 0x0000000a38487981 */ /* 0x0000a2000c1e1500 */
[----:B------:R-:W-:-:S03]  /*5420*/  IMAD.WIDE R64, R11, 0x2, R248 ;  /* 0x000000020b407825 */ /* 0x000fc600078e02f8 */
[----:B------:R1:W2:Y:S04]  /*5430*/  LDG.E.U16 R49, desc[UR10][R58.64] ;  /* 0x0000000a3a317981 */ /* 0x0002a8000c1e1500 */
[----:B------:R3:W2:Y:S01]  /*5440*/  LDG.E.U16 R53, desc[UR10][R54.64] ;  /* 0x0000000a36357981 */ /* 0x0006a2000c1e1500 */
[----:B0-----:R-:W-:-:S03]  /*5450*/  IMAD.WIDE R56, R11, 0x2, R250 ;  /* 0x000000020b387825 */ /* 0x001fc600078e02fa */
[----:B------:R0:W2:Y:S01]  /*5460*/  LDG.E.U16 R73, desc[UR10][R60.64] ;  /* 0x0000000a3c497981 */ /* 0x0000a2000c1e1500 */
[----:B-1----:R-:W-:-:S03]  /*5470*/  IMAD.WIDE R58, R11, 0x2, R66 ;  /* 0x000000020b3a7825 */ /* 0x002fc600078e0242 */
[----:B------:R1:W2:Y:S01]  /*5480*/  LDG.E.U16 R67, desc[UR10][R64.64] ;  /* 0x0000000a40437981 */ /* 0x0002a2000c1e1500 */
[----:B---3--:R-:W-:-:S03]  /*5490*/  IMAD.WIDE R54, R11, 0x2, R160 ;  /* 0x000000020b367825 */ /* 0x008fc600078e02a0 */
[----:B------:R-:W3:Y:S01]  /*54a0*/  LDG.E.U16 R56, desc[UR10][R56.64] ;  /* 0x0000000a38387981 */ /* 0x000ee2000c1e1500 */
[----:B0-----:R-:W-:-:S03]  /*54b0*/  IMAD.WIDE R60, R11, 0x2, R232 ;  /* 0x000000020b3c7825 */ /* 0x001fc600078e02e8 */
[----:B------:R-:W3:Y:S01]  /*54c0*/  LDG.E.U16 R55, desc[UR10][R54.64] ;  /* 0x0000000a36377981 */ /* 0x000ee2000c1e1500 */
[----:B-1----:R-:W-:-:S04]  /*54d0*/  IMAD.WIDE R64, R11, 0x2, R228 ;  /* 0x000000020b407825 */ /* 0x002fc800078e02e4 */
[C---:B------:R-:W-:Y:S01]  /*54e0*/  IMAD.WIDE R46, R11.reuse, 0x2, R162 ;  /* 0x000000020b2e7825 */ /* 0x040fe200078e02a2 */
[----:B------:R-:W3:Y:S03]  /*54f0*/  LDG.E.U16 R57, desc[UR10][R60.64] ;  /* 0x0000000a3c397981 */ /* 0x000ee6000c1e1500 */
[C---:B------:R-:W-:Y:S01]  /*5500*/  IMAD.WIDE R162, R11.reuse, 0x2, R224 ;  /* 0x000000020ba27825 */ /* 0x040fe200078e02e0 */
[----:B------:R0:W3:Y:S03]  /*5510*/  LDG.E.U16 R54, desc[UR10][R58.64] ;  /* 0x0000000a3a367981 */ /* 0x0000e6000c1e1500 */
[C---:B------:R-:W-:Y:S01]  /*5520*/  IMAD.WIDE R160, R11.reuse, 0x2, R220 ;  /* 0x000000020ba07825 */ /* 0x040fe200078e02dc */
[----:B------:R-:W3:Y:S03]  /*5530*/  LDG.E.U16 R65, desc[UR10][R64.64] ;  /* 0x0000000a40417981 */ /* 0x000ee6000c1e1500 */
[C---:B------:R-:W-:Y:S01]  /*5540*/  IMAD.WIDE R50, R11.reuse, 0x2, R202 ;  /* 0x000000020b327825 */ /* 0x040fe200078e02ca */
[----:B------:R1:W3:Y:S03]  /*5550*/  LDG.E.U16 R142, desc[UR10][R162.64] ;  /* 0x0000000aa28e7981 */ /* 0x0002e6000c1e1500 */
[C---:B0-----:R-:W-:Y:S01]  /*5560*/  IMAD.WIDE R58, R11.reuse, 0x2, R240 ;  /* 0x000000020b3a7825 */ /* 0x041fe200078e02f0 */
[----:B------:R-:W3:Y:S03]  /*5570*/  LDG.E.U16 R47, desc[UR10][R46.64] ;  /* 0x0000000a2e2f7981 */ /* 0x000ee6000c1e1500 */
[C---:B------:R-:W-:Y:S01]  /*5580*/  IMAD.WIDE R60, R11.reuse, 0x2, R216 ;  /* 0x000000020b3c7825 */ /* 0x040fe200078e02d8 */
[----:B------:R0:W3:Y:S03]  /*5590*/  LDG.E.U16 R64, desc[UR10][R160.64] ;  /* 0x0000000aa0407981 */ /* 0x0000e6000c1e1500 */
[C---:B-1----:R-:W-:Y:S01]  /*55a0*/  IMAD.WIDE R162, R11.reuse, 0x2, R198 ;  /* 0x000000020ba27825 */ /* 0x042fe200078e02c6 */
        /* <DEDUP_REMOVED lines=8> */
[----:B------:R-:W3:Y:S04]  /*5630*/  LDG.E.U16 R166, desc[UR10][R166.64] ;  /* 0x0000000aa6a67981 */ /* 0x000ee8000c1e1500 */
[----:B------:R1:W3:Y:S01]  /*5640*/  LDG.E.U16 R61, desc[UR10][R162.64] ;  /* 0x0000000aa23d7981 */ /* 0x0002e2000c1e1500 */
[----:B0-----:R-:W-:-:S03]  /*5650*/  IMAD.WIDE R160, R11, 0x2, R194 ;  /* 0x000000020ba07825 */ /* 0x001fc600078e02c2 */
[----:B------:R-:W3:Y:S04]  /*5660*/  LDG.E.U16 R51, desc[UR10][R50.64] ;  /* 0x0000000a32337981 */ /* 0x000ee8000c1e1500 */
[----:B------:R0:W3:Y:S01]  /*5670*/  LDG.E.U16 R167, desc[UR10][R160.64] ;  /* 0x0000000aa0a77981 */ /* 0x0000e2000c1e1500 */
[----:B-1----:R-:W-:-:S03]  /*5680*/  IMAD.WIDE R162, R11, 0x2, R192 ;  /* 0x000000020ba27825 */ /* 0x002fc600078e02c0 */
[----:B------:R1:W3:Y:S04]  /*5690*/  LDG.E.U16 R50, desc[UR10][R164.64] ;  /* 0x0000000aa4327981 */ /* 0x0002e8000c1e1500 */
[----:B------:R1:W3:Y:S01]  /*56a0*/  LDG.E.U16 R202, desc[UR10][R162.64] ;  /* 0x0000000aa2ca7981 */ /* 0x0002e2000c1e1500 */
[----:B0-----:R-:W-:-:S04]  /*56b0*/  IMAD.WIDE R160, R11, 0x2, R188 ;  /* 0x000000020ba07825 */ /* 0x001fc800078e02bc */
[C---:B-1----:R-:W-:Y:S01]  /*56c0*/  IMAD.WIDE R164, R11.reuse, 0x2, R190 ;  /* 0x000000020ba47825 */ /* 0x042fe200078e02be */
[----:B------:R0:W3:Y:S03]  /*56d0*/  LDG.E.U16 R206, desc[UR10][R160.64] ;  /* 0x0000000aa0ce7981 */ /* 0x0000e6000c1e1500 */
[C---:B------:R-:W-:Y:S01]  /*56e0*/  IMAD.WIDE R162, R11.reuse, 0x2, R186 ;  /* 0x000000020ba27825 */ /* 0x040fe200078e02ba */
        /* <DEDUP_REMOVED lines=30> */
[----:B------:R1:W3:Y:S03]  /*58d0*/  LDG.E.U16 R234, desc[UR10][R164.64] ;  /* 0x0000000aa4ea7981 */ /* 0x0002e6000c1e1500 */
[C---:B------:R-:W-:Y:S01]  /*58e0*/  IMAD.WIDE R62, R11.reuse, 0x2, R62 ;  /* 0x000000020b3e7825 */ /* 0x040fe200078e023e */
[----:B------:R1:W3:Y:S03]  /*58f0*/  LDG.E.U16 R238, desc[UR10][R162.64] ;  /* 0x0000000aa2ee7981 */ /* 0x0002e6000c1e1500 */
[C---:B0-----:R-:W-:Y:S01]  /*5900*/  IMAD.WIDE R160, R11.reuse, 0x2, R22 ;  /* 0x000000020ba07825 */ /* 0x041fe200078e0216 */
[----:B------:R0:W3:Y:S03]  /*5910*/  LDG.E.U16 R74, desc[UR10][R62.64] ;  /* 0x0000000a3e4a7981 */ /* 0x0000e6000c1e1500 */
[C---:B-1----:R-:W-:Y:S01]  /*5920*/  IMAD.WIDE R164, R11.reuse, 0x2, R18 ;  /* 0x000000020ba47825 */ /* 0x042fe200078e0212 */
        /* <DEDUP_REMOVED lines=13> */
[----:B------:R-:W-:-:S02]  /*5a00*/  IMAD.WIDE R160, R11, 0x2, R154 ;  /* 0x000000020ba07825 */ /* 0x000fc400078e029a */
[----:B------:R-:W3:Y:S02]  /*5a10*/  LDG.E.U16 R63, desc[UR10][R62.64] ;  /* 0x0000000a3e3f7981 */ /* 0x000ee4000c1e1500 */
[C---:B0-----:R-:W-:Y:S02]  /*5a20*/  IMAD.WIDE R164, R11.reuse, 0x2, R150 ;  /* 0x000000020ba47825 */ /* 0x041fe400078e0296 */
[----:B------:R-:W3:Y:S02]  /*5a30*/  LDG.E.U16 R160, desc[UR10][R160.64] ;  /* 0x0000000aa0a07981 */ /* 0x000ee4000c1e1500 */
[C---:B-1----:R-:W-:Y:S02]  /*5a40*/  IMAD.WIDE R162, R11.reuse, 0x2, R158 ;  /* 0x000000020ba27825 */ /* 0x042fe400078e029e */
[----:B------:R-:W3:Y:S02]  /*5a50*/  LDG.E.U16 R164, desc[UR10][R164.64] ;  /* 0x0000000aa4a47981 */ /* 0x000ee4000c1e1500 */
[----:B------:R-:W-:-:S02]  /*5a60*/  IMAD.WIDE R178, R11, 0x2, R204 ;  /* 0x000000020bb27825 */ /* 0x000fc400078e02cc */
[----:B------:R-:W3:Y:S04]  /*5a70*/  LDG.E.U16 R163, desc[UR10][R162.64] ;  /* 0x0000000aa2a37981 */ /* 0x000ee8000c1e1500 */
[----:B------:R0:W3:Y:S02]  /*5a80*/  LDG.E.U16 R62, desc[UR10][R178.64] ;  /* 0x0000000ab23e7981 */ /* 0x0000e4000c1e1500 */
[----:B0-----:R-:W0:Y:S01]  /*5a90*/  S2R R178, SR_TID.X ;  /* 0x0000000000b27919 */ /* 0x001e220000002100 */
[----:B------:R-:W-:Y:S02]  /*5aa0*/  SHF.R.U32.HI R162, RZ, 0x1, R252 ;  /* 0x00000001ffa27819 */ /* 0x000fe400000116fc */
[----:B------:R-:W-:Y:S02]  /*5ab0*/  LOP3.LUT R165, R247, 0x3f, RZ, 0xc0, !PT ;  /* 0x0000003ff7a57812 */ /* 0x000fe400078ec0ff */
[----:B------:R-:W-:-:S02]  /*5ac0*/  SHF.R.S32.HI R161, RZ, 0x6, R247 ;  /* 0x00000006ffa17819 */ /* 0x000fc400000114f7 */
[----:B------:R-:W-:Y:S01]  /*5ad0*/  LOP3.LUT R162, R177, R162, RZ, 0x3c, !PT ;  /* 0x000000a2b1a27212 */ /* 0x000fe200078e3cff */
[----:B------:R-:W-:Y:S01]  /*5ae0*/  FADD R177, -R2, R37 ;  /* 0x0000002502b17221 */ /* 0x000fe20000000100 */
[----:B------:R-:W-:-:S03]  /*5af0*/  LOP3.LUT R247, R247, 0x1f, RZ, 0xc0, !PT ;  /* 0x0000001ff7f77812 */ /* 0x000fc600078ec0ff */
[----:B------:R-:W-:Y:S01]  /*5b00*/  FMUL R177, R177, 1.4426950216293334961 ;  /* 0x3fb8aa3bb1b17820 */ /* 0x000fe20000400000 */
[----:B------:R-:W-:-:S04]  /*5b10*/  LEA R37, R247, UR6, 0x6 ;  /* 0x00000006f7257c11 */ /* 0x000fc8000f8e30ff */
[----:B------:R-:W-:Y:S02]  /*5b20*/  IADD3 R37, R162, R37, RZ ;  /* 0x00000025a2257210 */ /* 0x000fe40007ffe0ff */
[----:B------:R1:W3:Y:S01]  /*5b30*/  MUFU.EX2 R162, R177 ;  /* 0x000000b100a27308 */ /* 0x0002e20000000800 */
[----:B------:R-:W-:Y:S01]  /*5b40*/  IMAD.SHL.U32 R165, R165, 0x2, RZ ;  /* 0x00000002a5a57824 */ /* 0x000fe200078e00ff */
[----:B------:R-:W-:Y:S01]  /*5b50*/  SGXT R161, R161, 0x1 ;  /* 0x00000001a1a1781a */ /* 0x000fe20000000200 */
[C---:B0-----:R-:W-:Y:S01]  /*5b60*/  IMAD.SHL.U32 R179, R178.reuse, 0x8, RZ ;  /* 0x00000008b2b37824 */ /* 0x041fe200078e00ff */
[----:B-1----:R-:W-:-:S04]  /*5b70*/  SHF.L.U32 R177, R178, 0x6, RZ ;  /* 0x00000006b2b17819 */ /* 0x002fc800000006ff */
[----:B------:R-:W-:-:S04]  /*5b80*/  LOP3.LUT R179, R179, 0x30, RZ, 0xc0, !PT ;  /* 0x00000030b3b37812 */ /* 0x000fc800078ec0ff */
[----:B------:R-:W-:Y:S02]  /*5b90*/  LOP3.LUT R179, R179, 0x3c0, R177, 0xf8, !PT ;  /* 0x000003c0b3b37812 */ /* 0x000fe400078ef8b1 */
[----:B------:R-:W-:Y:S01]  /*5ba0*/  LOP3.LUT R161, R165, 0x90, R161, 0x78, !PT ;  /* 0x00000090a5a17812 */ /* 0x000fe200078e78a1 */
[----:B------:R-:W-:Y:S01]  /*5bb0*/  LDS R177, [R176+0x4100] ;  /* 0x00410000b0b17984 */ /* 0x000fe20000000800 */
[----:B------:R-:W-:-:S03]  /*5bc0*/  LOP3.LUT R179, R179, 0x10, R178, 0x78, !PT ;  /* 0x00000010b3b37812 */ /* 0x000fc600078e78b2 */
[----:B------:R-:W0:Y:S04]  /*5bd0*/  LDS R165, [R176+0x4000] ;  /* 0x00400000b0a57984 */ /* 0x000e280000000800 */
[----:B------:R-:W-:Y:S04]  /*5be0*/  LDS R178, [R176+0x4080] ;  /* 0x00408000b0b27984 */ /* 0x000fe80000000800 */
[----:B------:R-:W-:Y:S01]  /*5bf0*/  LDS R176, [R176+0x4180] ;  /* 0x00418000b0b07984 */ /* 0x000fe20000000800 */
[----:B------:R-:W-:Y:S01]  /*5c00*/  BAR.SYNC.DEFER_BLOCKING 0x0 ;  /* 0x0000000000007b1d */ /* 0x000fe20000010000 */
[----:B------:R-:W-:-:S02]  /*5c10*/  F2FP.BF16.F32.PACK_AB R42, R43, R42 ;  /* 0x0000002a2b2a723e */ /* 0x000fc400000010ff */
[----:B------:R-:W-:Y:S02]  /*5c20*/  F2FP.BF16.F32.PACK_AB R40, R38, R40 ;  /* 0x000000282628723e */ /* 0x000fe400000010ff */
[----:B------:R-:W-:Y:S02]  /*5c30*/  F2FP.BF16.F32.PACK_AB R41, R39, R41 ;  /* 0x000000292729723e */ /* 0x000fe400000010ff */
[----:B------:R-:W-:Y:S01]  /*5c40*/  F2FP.BF16.F32.PACK_AB R43, R44, R45 ;  /* 0x0000002d2c2b723e */ /* 0x000fe200000010ff */
[----:B-----5:R-:W-:Y:S04]  /*5c50*/  STS.U16 [R161+UR6+0x4200], R48 ;  /* 0x00420030a1007988 */ /* 0x020fe80008000406 */
[----:B----4-:R-:W-:Y:S04]  /*5c60*/  STS.U16 [R161+UR6+0x4600], R143 ;  /* 0x0046008fa1007988 */ /* 0x010fe80008000406 */
[----:B------:R-:W-:Y:S04]  /*5c70*/  STS.U16 [R161+UR6+0x4a00], R52 ;  /* 0x004a0034a1007988 */ /* 0x000fe80008000406 */
[----:B--2---:R-:W-:Y:S04]  /*5c80*/  STS.U16 [R161+UR6+0x4c00], R49 ;  /* 0x004c0031a1007988 */ /* 0x004fe80008000406 */
[----:B------:R-:W-:Y:S04]  /*5c90*/  STS.U16 [R161+UR6+0x4e00], R53 ;  /* 0x004e0035a1007988 */ /* 0x000fe80008000406 */
[----:B---3--:R-:W-:Y:S04]  /*5ca0*/  STS.U16 [R161+UR6+0x4000], R47 ;  /* 0x0040002fa1007988 */ /* 0x008fe80008000406 */
[----:B------:R-:W-:Y:S04]  /*5cb0*/  STS.U16 [R161+UR6+0x5000], R55 ;  /* 0x00500037a1007988 */ /* 0x000fe80008000406 */
[----:B------:R1:W-:Y:S04]  /*5cc0*/  STS.U16 [R161+UR6+0x4400], R46 ;  /* 0x0044002ea1007988 */ /* 0x0003e80008000406 */
        /* <DEDUP_REMOVED lines=57> */
[----:B------:R-:W-:Y:S01]  /*6060*/  STSM.16.M88.4 [R37+0x8000], R40 ;  /* 0x0080002825007844 */ /* 0x000fe20000000200 */
[----:B------:R-:W-:Y:S01]  /*6070*/  BAR.SYNC.DEFER_BLOCKING 0x0 ;  /* 0x0000000000007b1d */ /* 0x000fe20000010000 */
[----:B------:R-:W-:-:S04]  /*6080*/  FADD R7, -R3, R7 ;  /* 0x0000000703077221 */ /* 0x000fc80000000100 */
[----:B------:R-:W-:Y:S01]  /*6090*/  FMUL R7, R7, 1.4426950216293334961 ;  /* 0x3fb8aa3b07077820 */ /* 0x000fe20000400000 */
[----:B-1----:R-:W-:-:S05]  /*60a0*/  FADD R163, -R5, R36 ;  /* 0x0000002405a37221 */ /* 0x002fca0000000100 */
[----:B------:R-:W1:Y:S01]  /*60b0*/  MUFU.EX2 R7, R7 ;  /* 0x0000000700077308 */ /* 0x000e620000000800 */
[----:B------:R-:W-:Y:S04]  /*60c0*/  LDSM.16.M88.4 R72, [R179+UR6+0x8000] ;  /* 0x00800006b348783b */ /* 0x000fe80008000200 */
[----:B------:R-:W2:Y:S04]  /*60d0*/  LDSM.16.M88.4 R60, [R9+0x4800] ;  /* 0x00480000093c783b */ /* 0x000ea80000000200 */
[----:B------:R-:W3:Y:S04]  /*60e0*/  LDSM.16.M88.4 R40, [R9+0x5000] ;  /* 0x005000000928783b */ /* 0x000ee80000000200 */
[----:B------:R-:W4:Y:S04]  /*60f0*/  LDSM.16.M88.4 R64, [R9+0x4000] ;  /* 0x004000000940783b */ /* 0x000f280000000200 */
[----:B------:R-:W5:Y:S04]  /*6100*/  LDSM.16.M88.4 R44, [R9+0x5800] ;  /* 0x00580000092c783b */ /* 0x000f680000000200 */
[----:B------:R-:W5:Y:S04]  /*6110*/  LDSM.16.M88.4 R36, [R9+0x6000] ;  /* 0x006000000924783b */ /* 0x000f680000000200 */
[----:B------:R-:W5:Y:S04]  /*6120*/  LDSM.16.M88.4 R56, [R9+0x6800] ;  /* 0x006800000938783b */ /* 0x000f680000000200 */
[----:B------:R-:W5:Y:S04]  /*6130*/  LDSM.16.M88.4 R52, [R9+0x7000] ;  /* 0x007000000934783b */ /* 0x000f680000000200 */
[----:B------:R-:W5:Y:S01]  /*6140*/  LDSM.16.M88.4 R48, [R9+0x7800] ;  /* 0x007800000930783b */ /* 0x000f620000000200 */
[C---:B0-----:R-:W-:Y:S01]  /*6150*/  FFMA R0, R162.reuse, R0, R165 ;  /* 0x00000000a2007223 */ /* 0x041fe200000000a5 */
[C---:B------:R-:W-:Y:S01]  /*6160*/  FMUL R164, R162.reuse, R132 ;  /* 0x00000084a2a47220 */ /* 0x040fe20000400000 */
[----:B------:R-:W-:Y:S01]  /*6170*/  FMUL R165, R162, R133 ;  /* 0x00000085a2a57220 */ /* 0x000fe20000400000 */
[C---:B-1----:R-:W-:Y:S01]  /*6180*/  FMUL R166, R7.reuse, R134 ;  /* 0x0000008607a67220 */ /* 0x042fe20000400000 */
[----:B------:R-:W-:-:S02]  /*6190*/  FMUL R167, R7, R135 ;  /* 0x0000008707a77220 */ /* 0x000fc40000400000 */
[----:B------:R-:W0:Y:S01]  /*61a0*/  LDSM.16.M88.4 R132, [R179+UR6+0x8400] ;  /* 0x00840006b384783b */ /* 0x000e220008000200 */
[----:B------:R-:W-:Y:S01]  /*61b0*/  FADD R13, -R4, R13 ;  /* 0x0000000d040d7221 */ /* 0x000fe20000000100 */
[----:B------:R-:W-:-:S03]  /*61c0*/  FMUL R163, R163, 1.4426950216293334961 ;  /* 0x3fb8aa3ba3a37820 */ /* 0x000fc60000400000 */
[----:B------:R-:W-:Y:S01]  /*61d0*/  FMUL R13, R13, 1.4426950216293334961 ;  /* 0x3fb8aa3b0d0d7820 */ /* 0x000fe20000400000 */
[C---:B------:R-:W-:Y:S01]  /*61e0*/  FMUL R136, R162.reuse, R124 ;  /* 0x0000007ca2887220 */ /* 0x040fe20000400000 */
[C---:B------:R-:W-:Y:S01]  /*61f0*/  FMUL R137, R162.reuse, R125 ;  /* 0x0000007da2897220 */ /* 0x040fe20000400000 */
[C---:B------:R-:W-:Y:S01]  /*6200*/  FMUL R138, R7.reuse, R126 ;  /* 0x0000007e078a7220 */ /* 0x040fe20000400000 */
[----:B------:R-:W-:Y:S02]  /*6210*/  FMUL R139, R7, R127 ;  /* 0x0000007f078b7220 */ /* 0x000fe40000400000 */
[----:B--2---:R-:W-:Y:S01]  /*6220*/  HMMA.16816.F32.BF16 R124, R72, R60, R164 ;  /* 0x0000003c487c723c */ /* 0x004fe200000418a4 */
[----:B------:R-:W1:Y:S01]  /*6230*/  MUFU.EX2 R13, R13 ;  /* 0x0000000d000d7308 */ /* 0x000e620000000800 */
[C---:B------:R-:W-:Y:S01]  /*6240*/  FMUL R76, R162.reuse, R76 ;  /* 0x0000004ca24c7220 */ /* 0x040fe20000400000 */
[C---:B------:R-:W-:Y:S01]  /*6250*/  FMUL R77, R162.reuse, R77 ;  /* 0x0000004da24d7220 */ /* 0x040fe20000400000 */
[C---:B------:R-:W-:Y:S01]  /*6260*/  FMUL R140, R162.reuse, R112 ;  /* 0x00000070a28c7220 */ /* 0x040fe20000400000 */
[----:B------:R-:W-:-:S04]  /*6270*/  FMUL R141, R162, R113 ;  /* 0x00000071a28d7220 */ /* 0x000fc80000400000 */
[----:B------:R2:W5:Y:S01]  /*6280*/  MUFU.EX2 R164, R163 ;  /* 0x000000a300a47308 */ /* 0x0005620000000800 */
[C---:B------:R-:W-:Y:S01]  /*6290*/  FMUL R160, R162.reuse, R116 ;  /* 0x00000074a2a07220 */ /* 0x040fe20000400000 */
[C---:B------:R-:W-:Y:S01]  /*62a0*/  FMUL R161, R162.reuse, R117 ;  /* 0x00000075a2a17220 */ /* 0x040fe20000400000 */
[C---:B------:R-:W-:Y:S01]  /*62b0*/  FMUL R120, R162.reuse, R120 ;  /* 0x00000078a2787220 */ /* 0x040fe20000400000 */
[C---:B------:R-:W-:Y:S01]  /*62c0*/  FMUL R121, R162.reuse, R121 ;  /* 0x00000079a2797220 */ /* 0x040fe20000400000 */
[C---:B------:R-:W-:Y:S01]  /*62d0*/  FMUL R128, R162.reuse, R128 ;  /* 0x00000080a2807220 */ /* 0x040fe20000400000 */
[C---:B------:R-:W-:Y:S01]  /*62e0*/  FMUL R129, R162.reuse, R129 ;  /* 0x00000081a2817220 */ /* 0x040fe20000400000 */
[C---:B------:R-:W-:Y:S01]  /*62f0*/  FMUL R68, R162.reuse, R68 ;  /* 0x00000044a2447220 */ /* 0x040fe20000400000 */
[----:B------:R-:W-:Y:S01]  /*6300*/  FMUL R69, R162, R69 ;  /* 0x00000045a2457220 */ /* 0x000fe20000400000 */
[C---:B------:R-:W-:Y:S01]  /*6310*/  FMUL R78, R7.reuse, R78 ;  /* 0x0000004e074e7220 */ /* 0x040fe20000400000 */
[C---:B------:R-:W-:Y:S01]  /*6320*/  FMUL R79, R7.reuse, R79 ;  /* 0x0000004f074f7220 */ /* 0x040fe20000400000 */
[C---:B------:R-:W-:Y:S01]  /*6330*/  FMUL R142, R7.reuse, R114 ;  /* 0x00000072078e7220 */ /* 0x040fe20000400000 */
[C---:B------:R-:W-:Y:S01]  /*6340*/  FMUL R143, R7.reuse, R115 ;  /* 0x00000073078f7220 */ /* 0x040fe20000400000 */
[C---:B------:R-:W-:Y:S01]  /*6350*/  FMUL R162, R7.reuse, R118 ;  /* 0x0000007607a27220 */ /* 0x040fe20000400000 */
[C---:B--2---:R-:W-:Y:S01]  /*6360*/  FMUL R163, R7.reuse, R119 ;  /* 0x0000007707a37220 */ /* 0x044fe20000400000 */
[C---:B------:R-:W-:Y:S01]  /*6370*/  FMUL R122, R7.reuse, R122 ;  /* 0x0000007a077a7220 */ /* 0x040fe20000400000 */
[C---:B------:R-:W-:Y:S01]  /*6380*/  FMUL R123, R7.reuse, R123 ;  /* 0x0000007b077b7220 */ /* 0x040fe20000400000 */
[C---:B------:R-:W-:Y:S01]  /*6390*/  FMUL R130, R7.reuse, R130 ;  /* 0x0000008207827220 */ /* 0x040fe20000400000 */
[C---:B------:R-:W-:Y:S01]  /*63a0*/  FMUL R131, R7.reuse, R131 ;  /* 0x0000008307837220 */ /* 0x040fe20000400000 */
[C---:B------:R-:W-:Y:S01]  /*63b0*/  FMUL R70, R7.reuse, R70 ;  /* 0x0000004607467220 */ /* 0x040fe20000400000 */
[----:B------:R-:W-:Y:S01]  /*63c0*/  FMUL R71, R7, R71 ;  /* 0x0000004707477220 */ /* 0x000fe20000400000 */
[----:B---3--:R-:W-:Y:S01]  /*63d0*/  HMMA.16816.F32.BF16 R112, R72, R40, R136 ;  /* 0x000000284870723c */ /* 0x008fe20000041888 */
[----:B-1----:R-:W-:-:S05]  /*63e0*/  FMUL R88, R13, R88 ;  /* 0x000000580d587220 */ /* 0x002fca0000400000 */
[----:B----4-:R-:W-:Y:S01]  /*63f0*/  HMMA.16816.F32.BF16 R76, R72, R64, R76 ;  /* 0x00000040484c723c */ /* 0x010fe2000004184c */
[----:B------:R-:W-:-:S05]  /*6400*/  FMUL R89, R13, R89 ;  /* 0x000000590d597220 */ /* 0x000fca0000400000 */
[----:B-----5:R-:W-:Y:S01]  /*6410*/  HMMA.16816.F32.BF16 R116, R72, R44, R140 ;  /* 0x0000002c4874723c */ /* 0x020fe2000004188c */
[----:B------:R-:W-:-:S05]  /*6420*/  FMUL R90, R164, R90 ;  /* 0x0000005aa45a7220 */ /* 0x000fca0000400000 */
[----:B------:R-:W-:Y:S01]  /*6430*/  HMMA.16816.F32.BF16 R136, R72, R36, R160 ;  /* 0x000000244888723c */ /* 0x000fe200000418a0 */
[----:B------:R-:W-:-:S05]  /*6440*/  FMUL R91, R164, R91 ;  /* 0x0000005ba45b7220 */ /* 0x000fca0000400000 */
[C---:B------:R-:W-:Y:S06]  /*6450*/  HMMA.16816.F32.BF16 R120, R72.reuse, R56, R120 ;  /* 0x000000384878723c */ /* 0x040fec0000041878 */
[C---:B------:R-:W-:Y:S06]  /*6460*/  HMMA.16816.F32.BF16 R128, R72.reuse, R52, R128 ;  /* 0x000000344880723c */ /* 0x040fec0000041880 */
[----:B------:R-:W-:Y:S07]  /*6470*/  HMMA.16816.F32.BF16 R68, R72, R48, R68 ;  /* 0x000000304844723c */ /* 0x000fee0000041844 */
[----:B------:R-:W-:-:S05]  /*6480*/  LOP3.LUT R72, R179, 0x20, RZ, 0x3c, !PT ;  /* 0x00000020b3487812 */ /* 0x000fca00078e3cff */
[----:B------:R-:W1:Y:S01]  /*6490*/  LDSM.16.M88.4 R140, [R72+UR6+0x8000] ;  /* 0x00800006488c783b */ /* 0x000e620008000200 */
[C---:B0-----:R-:W-:Y:S01]  /*64a0*/  HMMA.16816.F32.BF16 R88, R132.reuse, R36, R88 ;  /* 0x000000248458723c */ /* 0x041fe20000041858 */
[----:B------:R-:W0:Y:S02]  /*64b0*/  LDC R36, c[0x0][0x280] ;  /* 0x0000a000ff247b82 */ /* 0x000e240000000800 */
[----:B------:R-:W2:Y:S01]  /*64c0*/  LDSM.16.M88.4 R72, [R72+UR6+0x8400] ;  /* 0x008400064848783b */ /* 0x000ea20008000200 */
[C---:B------:R-:W-:Y:S01]  /*64d0*/  FMUL R80, R13.reuse, R80 ;  /* 0x000000500d507220 */ /* 0x040fe20000400000 */
        /* <DEDUP_REMOVED lines=26> */
[----:B------:R-:W-:Y:S01]  /*6680*/  FMUL R111, R164, R111 ;  /* 0x0000006fa46f7220 */ /* 0x000fe20000400000 */
[C---:B------:R-:W-:Y:S01]  /*6690*/  HMMA.16816.F32.BF16 R80, R132.reuse, R64, R80 ;  /* 0x000000408450723c */ /* 0x040fe20000041850 */
[----:B------:R-:W3:Y:S05]  /*66a0*/  LDC R37, c[0x0][0x254] ;  /* 0x00009500ff257b82 */ /* 0x000eea0000000800 */
[C---:B------:R-:W-:Y:S06]  /*66b0*/  HMMA.16816.F32.BF16 R96, R132.reuse, R60, R96 ;  /* 0x0000003c8460723c */ /* 0x040fec0000041860 */
[C---:B------:R-:W-:Y:S01]  /*66c0*/  HMMA.16816.F32.BF16 R84, R132.reuse, R40, R84 ;  /* 0x000000288454723c */ /* 0x040fe20000041854 */
[----:B------:R-:W4:Y:S05]  /*66d0*/  LDC R40, c[0x0][0x264] ;  /* 0x00009900ff287b82 */ /* 0x000f2a0000000800 */
[C---:B------:R-:W-:Y:S06]  /*66e0*/  HMMA.16816.F32.BF16 R100, R132.reuse, R44, R100 ;  /* 0x0000002c8464723c */ /* 0x040fec0000041864 */
[C---:B------:R-:W-:Y:S06]  /*66f0*/  HMMA.16816.F32.BF16 R104, R132.reuse, R56, R104 ;  /* 0x000000388468723c */ /* 0x040fec0000041868 */
[C---:B------:R-:W-:Y:S06]  /*6700*/  HMMA.16816.F32.BF16 R92, R132.reuse, R52, R92 ;  /* 0x00000034845c723c */ /* 0x040fec000004185c */
[----:B------:R-:W-:Y:S01]  /*6710*/  HMMA.16816.F32.BF16 R108, R132, R48, R108 ;  /* 0x00000030846c723c */ /* 0x000fe2000004186c */
[----:B------:R-:W-:-:S06]  /*6720*/  UIADD3 UR4, UR4, 0x20, URZ ;  /* 0x0000002004047890 */ /* 0x000fcc000fffe03f */
[----:B0-----:R-:W-:Y:S01]  /*6730*/  ISETP.LE.AND P1, PT, R36, UR4, PT ;  /* 0x0000000424007c0c */ /* 0x001fe2000bf23270 */
[----:B-1----:R-:W-:Y:S01]  /*6740*/  HMMA.16816.F32.BF16 R132, R140, R62, R124 ;  /* 0x0000003e8c84723c */ /* 0x002fe2000004187c */
[----:B------:R-:W-:Y:S01]  /*6750*/  FFMA R6, R7, R6, R178 ;  /* 0x0000000607067223 */ /* 0x000fe200000000b2 */
[----:B------:R-:W-:-:S04]  /*6760*/  FFMA R8, R13, R8, R177 ;  /* 0x000000080d087223 */ /* 0x000fc800000000b1 */
[----:B------:R-:W-:Y:S01]  /*6770*/  HMMA.16816.F32.BF16 R124, R140, R42, R112 ;  /* 0x0000002a8c7c723c */ /* 0x000fe20000041870 */
[----:B---3--:R-:W-:Y:S01]  /*6780*/  LEA R10, R37, R10, 0x5 ;  /* 0x0000000a250a7211 */ /* 0x008fe200078e28ff */
[----:B------:R-:W-:-:S04]  /*6790*/  FFMA R12, R164, R12, R176 ;  /* 0x0000000ca40c7223 */ /* 0x000fc800000000b0 */
[----:B------:R-:W-:Y:S01]  /*67a0*/  HMMA.16816.F32.BF16 R112, R140, R46, R116 ;  /* 0x0000002e8c70723c */ /* 0x000fe20000041874 */
[----:B----4-:R-:W-:Y:S01]  /*67b0*/  IMAD R11, R40, 0x20, R11 ;  /* 0x00000020280b7824 */ /* 0x010fe200078e020b */
[----:B------:R-:W-:Y:S01]  /*67c0*/  MOV R7, R3 ;  /* 0x0000000300077202 */ /* 0x000fe20000000f00 */
[----:B------:R-:W-:-:S03]  /*67d0*/  IMAD.MOV.U32 R37, RZ, RZ, R2 ;  /* 0x000000ffff257224 */ /* 0x000fc600078e0002 */
[----:B------:R-:W-:Y:S01]  /*67e0*/  HMMA.16816.F32.BF16 R76, R140, R66, R76 ;  /* 0x000000428c4c723c */ /* 0x000fe2000004184c */
[----:B------:R-:W-:Y:S01]  /*67f0*/  IMAD.MOV.U32 R13, RZ, RZ, R4 ;  /* 0x000000ffff0d7224 */ /* 0x000fe200078e0004 */
[----:B------:R-:W-:-:S04]  /*6800*/  MOV R36, R5 ;  /* 0x0000000500247202 */ /* 0x000fc80000000f00 */
[C---:B------:R-:W-:Y:S06]  /*6810*/  HMMA.16816.F32.BF16 R116, R140.reuse, R38, R136 ;  /* 0x000000268c74723c */ /* 0x040fec0000041888 */
[C---:B------:R-:W-:Y:S06]  /*6820*/  HMMA.16816.F32.BF16 R120, R140.reuse, R58, R120 ;  /* 0x0000003a8c78723c */ /* 0x040fec0000041878 */
[C---:B------:R-:W-:Y:S06]  /*6830*/  HMMA.16816.F32.BF16 R128, R140.reuse, R54, R128 ;  /* 0x000000368c80723c */ /* 0x040fec0000041880 */
[----:B------:R-:W-:Y:S06]  /*6840*/  HMMA.16816.F32.BF16 R68, R140, R50, R68 ;  /* 0x000000328c44723c */ /* 0x000fec0000041844 */
[C---:B--2---:R-:W-:Y:S06]  /*6850*/  HMMA.16816.F32.BF16 R80, R72.reuse, R66, R80 ;  /* 0x000000424850723c */ /* 0x044fec0000041850 */
[C---:B------:R-:W-:Y:S06]  /*6860*/  HMMA.16816.F32.BF16 R96, R72.reuse, R62, R96 ;  /* 0x0000003e4860723c */ /* 0x040fec0000041860 */
[C---:B------:R-:W-:Y:S06]  /*6870*/  HMMA.16816.F32.BF16 R84, R72.reuse, R42, R84 ;  /* 0x0000002a4854723c */ /* 0x040fec0000041854 */
[C---:B------:R-:W-:Y:S06]  /*6880*/  HMMA.16816.F32.BF16 R100, R72.reuse, R46, R100 ;  /* 0x0000002e4864723c */ /* 0x040fec0000041864 */
[C---:B------:R-:W-:Y:S06]  /*6890*/  HMMA.16816.F32.BF16 R88, R72.reuse, R38, R88 ;  /* 0x000000264858723c */ /* 0x040fec0000041858 */
[C---:B------:R-:W-:Y:S06]  /*68a0*/  HMMA.16816.F32.BF16 R104, R72.reuse, R58, R104 ;  /* 0x0000003a4868723c */ /* 0x040fec0000041868 */
[C---:B------:R-:W-:Y:S06]  /*68b0*/  HMMA.16816.F32.BF16 R92, R72.reuse, R54, R92 ;  /* 0x00000036485c723c */ /* 0x040fec000004185c */
[----:B------:R-:W-:Y:S01]  /*68c0*/  HMMA.16816.F32.BF16 R108, R72, R50, R108 ;  /* 0x00000032486c723c */ /* 0x000fe2000004186c */
[----:B------:R-:W-:-:S08]  /*68d0*/  NOP ;  /* 0x0000000000007918 */ /* 0x000fd00000000000 */
[----:B------:R-:W-:-:S15]  /*68e0*/  @!P1 BRA `(.L_x_1) ;  /* 0xffffffc8009c9947 */ /* 0x000fde000383ffff */
.L_x_0:
[----:B------:R-:W0:Y:S01]  /*68f0*/  S2R R9, SR_TID.X ;  /* 0x0000000000097919 */ /* 0x000e220000002100 */
[----:B-1----:R-:W1:Y:S01]  /*6900*/  LDC R28, c[0x0][0x278] ;  /* 0x00009e00ff1c7b82 */ /* 0x002e620000000800 */
[----:B------:R-:W-:Y:S01]  /*6910*/  MOV R19, R6 ;  /* 0x0000000600137202 */ /* 0x000fe20000000f00 */
[----:B------:R-:W-:Y:S02]  /*6920*/  IMAD.MOV.U32 R151, RZ, RZ, R0 ;  /* 0x000000ffff977224 */ /* 0x000fe400078e0000 */
[C---:B------:R-:W-:Y:S01]  /*6930*/  FMUL R0, R12.reuse, 8388608 ;  /* 0x4b0000000c007820 */ /* 0x040fe20000400000 */
[----:B------:R-:W-:Y:S01]  /*6940*/  FSETP.GEU.AND P5, PT, R12, 1.175494350822287508e-38, PT ;  /* 0x008000000c00780b */ /* 0x000fe20003fae000 */
[----:B------:R-:W-:Y:S01]  /*6950*/  FMUL R34, R8, 8388608 ;  /* 0x4b00000008227820 */ /* 0x000fe20000400000 */
[C---:B------:R-:W-:Y:S01]  /*6960*/  FMUL R32, R19.reuse, 8388608 ;  /* 0x4b00000013207820 */ /* 0x040fe20000400000 */
[----:B------:R-:W-:Y:S01]  /*6970*/  FSETP.GEU.AND P3, PT, R19, 1.175494350822287508e-38, PT ;  /* 0x008000001300780b */ /* 0x000fe20003f6e000 */
[C---:B------:R-:W-:Y:S01]  /*6980*/  FMUL R30, R151.reuse, 8388608 ;  /* 0x4b000000971e7820 */ /* 0x040fe20000400000 */
[----:B------:R-:W-:Y:S01]  /*6990*/  FSETP.GEU.AND P2, PT, R151, 1.175494350822287508e-38, PT ;  /* 0x008000009700780b */ /* 0x000fe20003f4e000 */
[----:B------:R-:W-:Y:S01]  /*69a0*/  IMAD.MOV.U32 R147, RZ, RZ, R134 ;  /* 0x000000ffff937224 */ /* 0x000fe200078e0086 */
[----:B------:R-:W-:Y:S01]  /*69b0*/  FSETP.GT.AND P1, PT, |R12|, 8.50705917302346158658e+37, PT ;  /* 0x7e8000000c00780b */ /* 0x000fe20003f24200 */
[----:B------:R-:W-:Y:S01]  /*69c0*/  IMAD.MOV.U32 R134, RZ, RZ, R112 ;  /* 0x000000ffff867224 */ /* 0x000fe200078e0070 */
[----:B------:R-:W-:Y:S01]  /*69d0*/  FSEL R32, R32, R19, !P3 ;  /* 0x0000001320207208 */ /* 0x000fe20005800000 */
[----:B------:R-:W-:Y:S01]  /*69e0*/  IMAD.MOV.U32 R112, RZ, RZ, R117 ;  /* 0x000000ffff707224 */ /* 0x000fe200078e0075 */
[----:B------:R-:W-:Y:S01]  /*69f0*/  FSEL R0, R0, R12, !P5 ;  /* 0x0000000c00007208 */ /* 0x000fe20006800000 */
[----:B------:R-:W-:Y:S01]  /*6a00*/  IMAD.MOV.U32 R141, RZ, RZ, R127 ;  /* 0x000000ffff8d7224 */ /* 0x000fe200078e007f */
[----:B------:R-:W-:Y:S01]  /*6a10*/  FSEL R38, RZ, -23, P3 ;  /* 0xc1b80000ff267808 */ /* 0x000fe20001800000 */
[----:B------:R-:W-:Y:S01]  /*6a20*/  IMAD.MOV.U32 R139, RZ, RZ, R115 ;  /* 0x000000ffff8b7224 */ /* 0x000fe200078e0073 */
[----:B------:R-:W-:Y:S01]  /*6a30*/  FSEL R30, R30, R151, !P2 ;  /* 0x000000971e1e7208 */ /* 0x000fe20005000000 */
[----:B------:R-:W-:Y:S01]  /*6a40*/  IMAD.MOV.U32 R117, RZ, RZ, R123 ;  /* 0x000000ffff757224 */ /* 0x000fe200078e007b */
[----:B------:R-:W-:Y:S01]  /*6a50*/  FSETP.GEU.AND P3, PT, |R12|, 1.175494350822287508e-38, PT ;  /* 0x008000000c00780b */ /* 0x000fe20003f6e200 */
[----:B------:R-:W-:Y:S01]  /*6a60*/  IMAD.MOV.U32 R24, RZ, RZ, R129 ;  /* 0x000000ffff187224 */ /* 0x000fe200078e0081 */
[----:B------:R-:W-:Y:S01]  /*6a70*/  IADD3 R47, R0, -0x3f3504f3, RZ ;  /* 0xc0cafb0d002f7810 */ /* 0x000fe20007ffe0ff */
[----:B------:R-:W-:Y:S01]  /*6a80*/  VIADD R6, R30, 0xc0cafb0d ;  /* 0xc0cafb0d1e067836 */ /* 0x000fe20000000000 */
[----:B------:R-:W-:Y:S01]  /*6a90*/  MOV R145, R135 ;  /* 0x0000008700917202 */ /* 0x000fe20000000f00 */
[----:B------:R-:W-:Y:S01]  /*6aa0*/  @P1 FMUL R12, R12, 0.25 ;  /* 0x3e8000000c0c1820 */ /* 0x000fe20000400000 */
[----:B------:R-:W-:Y:S01]  /*6ab0*/  LOP3.LUT R47, R47, 0xff800000, RZ, 0xc0, !PT ;  /* 0xff8000002f2f7812 */ /* 0x000fe200078ec0ff */
[----:B------:R-:W-:Y:S01]  /*6ac0*/  @P1 FMUL R111, R111, 0.25 ;  /* 0x3e8000006f6f1820 */ /* 0x000fe20000400000 */
[----:B------:R-:W-:Y:S01]  /*6ad0*/  MOV R22, R121 ;  /* 0x0000007900167202 */ /* 0x000fe20000000f00 */
[----:B------:R-:W-:Y:S01]  /*6ae0*/  IMAD.MOV.U32 R121, RZ, RZ, R87 ;  /* 0x000000ffff797224 */ /* 0x000fe200078e0057 */
[----:B0-----:R-:W-:Y:S01]  /*6af0*/  SHF.R.U32.HI R29, RZ, 0x5, R9 ;  /* 0x00000005ff1d7819 */ /* 0x001fe20000011609 */
[C---:B------:R-:W-:Y:S01]  /*6b00*/  IMAD.SHL.U32 R7, R9.reuse, 0x800, RZ ;  /* 0x0000080009077824 */ /* 0x040fe200078e00ff */
[----:B------:R-:W-:Y:S01]  /*6b10*/  LOP3.LUT R11, R9, 0x3f, RZ, 0xc0, !PT ;  /* 0x0000003f090b7812 */ /* 0x000fe200078ec0ff */
[----:B------:R-:W-:Y:S01]  /*6b20*/  @P1 FMUL R110, R110, 0.25 ;  /* 0x3e8000006e6e1820 */ /* 0x000fe20000400000 */
[----:B------:R-:W-:Y:S01]  /*6b30*/  SGXT.U32 R29, R29, 0x2 ;  /* 0x000000021d1d781a */ /* 0x000fe20000000000 */
[----:B------:R-:W-:Y:S01]  /*6b40*/  @P1 FMUL R95, R95, 0.25 ;  /* 0x3e8000005f5f1820 */ /* 0x000fe20000400000 */
[----:B------:R-:W-:Y:S01]  /*6b50*/  LOP3.LUT R10, R7, 0x3000, RZ, 0xc0, !PT ;  /* 0x00003000070a7812 */ /* 0x000fe200078ec0ff */
[----:B------:R-:W-:Y:S01]  /*6b60*/  @P1 FMUL R94, R94, 0.25 ;  /* 0x3e8000005e5e1820 */ /* 0x000fe20000400000 */
[----:B------:R-:W-:Y:S01]  /*6b70*/  LOP3.LUT R40, R9, 0x18, RZ, 0xc0, !PT ;  /* 0x0000001809287812 */ /* 0x000fe200078ec0ff */
[----:B-1----:R-:W-:Y:S01]  /*6b80*/  IMAD R29, R29, R28, RZ ;  /* 0x0000001c1d1d7224 */ /* 0x002fe200078e02ff */
[----:B------:R-:W-:Y:S01]  /*6b90*/  LEA R10, R11, R10, 0x4 ;  /* 0x0000000a0b0a7211 */ /* 0x000fe200078e20ff */
[----:B------:R-:W-:Y:S01]  /*6ba0*/  @P1 FMUL R107, R107, 0.25 ;  /* 0x3e8000006b6b1820 */ /* 0x000fe20000400000 */
[----:B------:R-:W-:Y:S01]  /*6bb0*/  LOP3.LUT R11, R9, 0x7f, RZ, 0xc0, !PT ;  /* 0x0000007f090b7812 */ /* 0x000fe200078ec0ff */
[----:B------:R-:W-:Y:S01]  /*6bc0*/  IMAD R31, R28, 0x4, R29 ;  /* 0x000000041c1f7824 */ /* 0x000fe200078e021d */
[----:B------:R-:W-:Y:S01]  /*6bd0*/  FSEL R43, RZ, -23, P5 ;  /* 0xc1b80000ff2b7808 */ /* 0x000fe20002800000 */
[----:B------:R-:W-:Y:S01]  /*6be0*/  @P1 FMUL R106, R106, 0.25 ;  /* 0x3e8000006a6a1820 */ /* 0x000fe20000400000 */
[----:B------:R-:W-:Y:S01]  /*6bf0*/  ISETP.GE.U32.AND P0, PT, R11, 0x20, PT ;  /* 0x000000200b00780c */ /* 0x000fe20003f06070 */
[----:B------:R-:W-:Y:S01]  /*6c00*/  @P1 FMUL R91, R91, 0.25 ;  /* 0x3e8000005b5b1820 */ /* 0x000fe20000400000 */
[----:B------:R-:W-:Y:S01]  /*6c10*/  LEA R33, R28, R31, 0x2 ;  /* 0x0000001f1c217211 */ /* 0x000fe200078e10ff */
[----:B------:R-:W-:Y:S01]  /*6c20*/  @P1 FMUL R90, R90, 0.25 ;  /* 0x3e8000005a5a1820 */ /* 0x000fe20000400000 */
[----:B------:R-:W-:Y:S01]  /*6c30*/  SHF.L.U32 R11, R9, 0x5, RZ ;  /* 0x00000005090b7819 */ /* 0x000fe200000006ff */
[----:B------:R-:W-:Y:S01]  /*6c40*/  @P1 FMUL R103, R103, 0.25 ;  /* 0x3e80000067671820 */ /* 0x000fe20000400000 */
[----:B------:R-:W-:Y:S01]  /*6c50*/  LEA R35, R28, R33, 0x2 ;  /* 0x000000211c237211 */ /* 0x000fe200078e10ff */
[----:B------:R-:W-:Y:S01]  /*6c60*/  @P1 FMUL R102, R102, 0.25 ;  /* 0x3e80000066661820 */ /* 0x000fe20000400000 */
[----:B------:R-:W-:Y:S01]  /*6c70*/  LOP3.LUT R11, R11, 0xc60, RZ, 0xc0, !PT ;  /* 0x00000c600b0b7812 */ /* 0x000fe200078ec0ff */
[----:B------:R-:W-:Y:S01]  /*6c80*/  @P1 FMUL R121, R121, 0.25 ;  /* 0x3e80000079791820 */ /* 0x000fe20000400000 */
[----:B------:R-:W-:Y:S01]  /*6c90*/  FSEL R36, RZ, -23, P2 ;  /* 0xc1b80000ff247808 */ /* 0x000fe20001000000 */
[----:B------:R-:W-:-:S02]  /*6ca0*/  IMAD R37, R28, 0x4, R35 ;  /* 0x000000041c257824 */ /* 0x000fc400078e0223 */
[----:B------:R-:W-:Y:S01]  /*6cb0*/  @P1 FMUL R86, R86, 0.25 ;  /* 0x3e80000056561820 */ /* 0x000fe20000400000 */
[----:B------:R-:W-:Y:S01]  /*6cc0*/  IMAD R135, R40, 0x200, R11 ;  /* 0x0000020028877824 */ /* 0x000fe200078e020b */
[----:B------:R-:W-:Y:S01]  /*6cd0*/  LOP3.LUT R11, R6, 0xff800000, RZ, 0xc0, !PT ;  /* 0xff800000060b7812 */ /* 0x000fe200078ec0ff */
[----:B------:R-:W-:Y:S01]  /*6ce0*/  @P1 FMUL R99, R99, 0.25 ;  /* 0x3e80000063631820 */ /* 0x000fe20000400000 */
[----:B------:R-:W-:Y:S01]  /*6cf0*/  LEA R39, R28, R37, 0x2 ;  /* 0x000000251c277211 */ /* 0x000fe200078e10ff */
[----:B------:R-:W-:Y:S01]  /*6d00*/  @!P3 FMUL R12, R12, 16777216 ;  /* 0x4b8000000c0cb820 */ /* 0x000fe20000400000 */
[----:B------:R-:W-:Y:S01]  /*6d10*/  I2FP.F32.S32 R6, R47 ;  /* 0x0000002f00067245 */ /* 0x000fe20000201400 */
[----:B------:R-:W-:Y:S01]  /*6d20*/  @P1 FMUL R98, R98, 0.25 ;  /* 0x3e80000062621820 */ /* 0x000fe20000400000 */
[----:B------:R-:W-:Y:S01]  /*6d30*/  LEA R41, R28, R39, 0x2 ;  /* 0x000000271c297211 */ /* 0x000fe200078e10ff */
[----:B------:R-:W-:Y:S01]  /*6d40*/  @P1 FMUL R83, R83, 0.25 ;  /* 0x3e80000053531820 */ /* 0x000fe20000400000 */
[----:B------:R-:W-:Y:S01]  /*6d50*/  @P1 FMUL R82, R82, 0.25 ;  /* 0x3e80000052521820 */ /* 0x000fe20000400000 */
[----:B------:R-:W-:Y:S01]  /*6d60*/  FSETP.GT.AND P2, PT, |R8|, 8.50705917302346158658e+37, PT ;  /* 0x7e8000000800780b */ /* 0x000fe20003f44200 */
[----:B------:R-:W-:Y:S01]  /*6d70*/  FFMA.FTZ R43, R6, 1.1920928955078125e-07, R43 ;  /* 0x34000000062b7823 */ /* 0x000fe2000001002b */
[----:B------:R-:W-:Y:S01]  /*6d80*/  IMAD R57, R28, 0x4, R41 ;  /* 0x000000041c397824 */ /* 0x000fe200078e0229 */
[----:B------:R-:W0:Y:S01]  /*6d90*/  MUFU.RCP R6, R12 ;  /* 0x0000000c00067308 */ /* 0x000e220000001000 */
[----:B------:R-:W-:Y:S01]  /*6da0*/  @!P3 FMUL R111, R111, 16777216 ;  /* 0x4b8000006f6fb820 */ /* 0x000fe20000400000 */
[----:B------:R-:W-:Y:S01]  /*6db0*/  @!P3 FMUL R110, R110, 16777216 ;  /* 0x4b8000006e6eb820 */ /* 0x000fe20000400000 */
[----:B------:R-:W-:Y:S01]  /*6dc0*/  @!P3 FMUL R95, R95, 16777216 ;  /* 0x4b8000005f5fb820 */ /* 0x000fe20000400000 */
[----:B------:R-:W-:Y:S01]  /*6dd0*/  LEA R59, R28, R57, 0x2 ;  /* 0x000000391c3b7211 */ /* 0x000fe200078e10ff */
[----:B------:R-:W-:Y:S01]  /*6de0*/  @!P3 FMUL R94, R94, 16777216 ;  /* 0x4b8000005e5eb820 */ /* 0x000fe20000400000 */
[----:B------:R-:W-:Y:S01]  /*6df0*/  @!P3 FMUL R107, R107, 16777216 ;  /* 0x4b8000006b6bb820 */ /* 0x000fe20000400000 */
[----:B------:R-:W-:Y:S01]  /*6e00*/  @!P3 FMUL R106, R106, 16777216 ;  /* 0x4b8000006a6ab820 */ /* 0x000fe20000400000 */
[----:B------:R-:W-:Y:S01]  /*6e10*/  @!P3 FMUL R91, R91, 16777216 ;  /* 0x4b8000005b5bb820 */ /* 0x000fe20000400000 */
[----:B------:R-:W-:-:S02]  /*6e20*/  IMAD R61, R28, 0x4, R59 ;  /* 0x000000041c3d7824 */ /* 0x000fc400078e023b */
[----:B------:R-:W-:Y:S01]  /*6e30*/  @!P3 FMUL R90, R90, 16777216 ;  /* 0x4b8000005a5ab820 */ /* 0x000fe20000400000 */
        /* <DEDUP_REMOVED lines=8> */
[----:B------:R-:W-:Y:S01]  /*6ec0*/  @!P3 FMUL R82, R82, 16777216 ;  /* 0x4b8000005252b820 */ /* 0x000fe20000400000 */
[----:B------:R-:W-:Y:S01]  /*6ed0*/  FSETP.GEU.AND P3, PT, |R8|, 1.175494350822287508e-38, PT ;  /* 0x008000000800780b */ /* 0x000fe20003f6e200 */
[----:B------:R-:W-:Y:S01]  /*6ee0*/  IMAD R65, R28, 0x4, R63 ;  /* 0x000000041c417824 */ /* 0x000fe200078e023f */
[----:B------:R-:W-:Y:S01]  /*6ef0*/  FSETP.GEU.AND P4, PT, R8, 1.175494350822287508e-38, PT ;  /* 0x008000000800780b */ /* 0x000fe20003f8e000 */
[----:B------:R-:W-:Y:S01]  /*6f00*/  @P2 FMUL R109, R109, 0.25 ;  /* 0x3e8000006d6d2820 */ /* 0x000fe20000400000 */
[----:B------:R-:W-:Y:S01]  /*6f10*/  MOV R21, R85 ;  /* 0x0000005500157202 */ /* 0x000fe20000000f00 */
[----:B------:R-:W-:Y:S01]  /*6f20*/  @P2 FMUL R108, R108, 0.25 ;  /* 0x3e8000006c6c2820 */ /* 0x000fe20000400000 */
[----:B------:R-:W-:Y:S01]  /*6f30*/  FSEL R34, R34, R8, !P4 ;  /* 0x0000000822227208 */ /* 0x000fe20006000000 */
[----:B------:R-:W-:Y:S01]  /*6f40*/  @P2 FMUL R8, R8, 0.25 ;  /* 0x3e80000008082820 */ /* 0x000fe20000400000 */
[----:B------:R-:W-:Y:S01]  /*6f50*/  LEA R67, R28, R65, 0x2 ;  /* 0x000000411c437211 */ /* 0x000fe200078e10ff */
[----:B------:R-:W-:Y:S01]  /*6f60*/  @P2 FMUL R93, R93, 0.25 ;  /* 0x3e8000005d5d2820 */ /* 0x000fe20000400000 */
[----:B------:R-:W-:Y:S01]  /*6f70*/  FSETP.GT.AND P1, PT, |R19|, 8.50705917302346158658e+37, PT ;  /* 0x7e8000001300780b */ /* 0x000fe20003f24200 */
[----:B------:R-:W-:Y:S01]  /*6f80*/  @P2 FMUL R92, R92, 0.25 ;  /* 0x3e8000005c5c2820 */ /* 0x000fe20000400000 */
[----:B------:R-:W-:Y:S01]  /*6f90*/  MOV R23, R71 ;  /* 0x0000004700177202 */ /* 0x000fe20000000f00 */
[----:B------:R-:W-:Y:S01]  /*6fa0*/  @!P3 FMUL R8, R8, 16777216 ;  /* 0x4b8000000808b820 */ /* 0x000fe20000400000 */
[----:B------:R-:W-:Y:S01]  /*6fb0*/  MOV R149, R79 ;  /* 0x0000004f00957202 */ /* 0x000fe20000000f00 */
[----:B------:R-:W-:-:S02]  /*6fc0*/  IMAD R71, R28, 0x4, R67 ;  /* 0x000000041c477824 */ /* 0x000fc400078e0243 */
[----:B------:R-:W-:Y:S01]  /*6fd0*/  @P2 FMUL R105, R105, 0.25 ;  /* 0x3e80000069692820 */ /* 0x000fe20000400000 */
        /* <DEDUP_REMOVED lines=11> */
[----:B------:R-:W-:Y:S01]  /*7090*/  MOV R137, R119 ;  /* 0x0000007700897202 */ /* 0x000fe20000000f00 */
[----:B------:R-:W-:-:S02]  /*70a0*/  IMAD.MOV.U32 R20, RZ, RZ, R68 ;  /* 0x000000ffff147224 */ /* 0x000fc400078e0044 */
[C---:B0-----:R-:W-:Y:S01]  /*70b0*/  FMUL R27, R6.reuse, R111 ;  /* 0x0000006f061b7220 */ /* 0x041fe20000400000 */
[----:B------:R-:W-:Y:S02]  /*70c0*/  IMAD.MOV.U32 R79, RZ, RZ, R70 ;  /* 0x000000ffff4f7224 */ /* 0x000fe400078e0046 */
        /* <DEDUP_REMOVED lines=15> */
[----:B------:R-:W-:Y:S01]  /*71c0*/  MOV R143, R126 ;  /* 0x0000007e008f7202 */ /* 0x000fe20000000f00 */
[----:B------:R-:W0:Y:S01]  /*71d0*/  MUFU.RCP R6, R8 ;  /* 0x0000000800067308 */ /* 0x000e220000001000 */
[----:B------:R-:W-:Y:S01]  /*71e0*/  @!P3 FMUL R109, R109, 16777216 ;  /* 0x4b8000006d6db820 */ /* 0x000fe20000400000 */
        /* <DEDUP_REMOVED lines=15> */
[----:B------:R-:W-:Y:S01]  /*72e0*/  LEA R75, R28, R71, 0x2 ;  /* 0x000000471c4b7211 */ /* 0x000fe200078e10ff */
[----:B------:R-:W-:Y:S01]  /*72f0*/  IMAD.SHL.U32 R13, R9, 0x10, RZ ;  /* 0x00000010090d7824 */ /* 0x000fe200078e00ff */
[----:B------:R-:W-:Y:S01]  /*7300*/  FSETP.GEU.AND P3, PT, |R19|, 1.175494350822287508e-38, PT ;  /* 0x008000001300780b */ /* 0x000fe20003f6e200 */
[----:B------:R-:W-:Y:S01]  /*7310*/  @P1 FMUL R23, R23, 0.25 ;  /* 0x3e80000017171820 */ /* 0x000fe20000400000 */
[----:B------:R-:W-:Y:S01]  /*7320*/  FSETP.GT.AND P2, PT, |R151|, 8.50705917302346158658e+37, PT ;  /* 0x7e8000009700780b */ /* 0x000fe20003f44200 */
        /* <DEDUP_REMOVED lines=17> */
[----:B------:R-:W-:Y:S01]  /*7440*/  IMAD R69, R28, 0x4, R75 ;  /* 0x000000041c457824 */ /* 0x000fe200078e024b */
[----:B------:R-:W-:Y:S01]  /*7450*/  FSETP.GEU.AND P1, PT, |R151|, 1.175494350822287508e-38, PT ;  /* 0x008000009700780b */ /* 0x000fe20003f2e200 */
[----:B------:R-:W-:Y:S01]  /*7460*/  @!P3 FMUL R19, R19, 16777216 ;  /* 0x4b8000001313b820 */ /* 0x000fe20000400000 */
[----:B------:R-:W-:Y:S01]  /*7470*/  LOP3.LUT R7, R9, 0x40, RZ, 0xc0, !PT ;  /* 0x0000004009077812 */ /* 0x000fe200078ec0ff */
[----:B------:R-:W-:Y:S01]  /*7480*/  @P2 FMUL R151, R151, 0.25 ;  /* 0x3e80000097972820 */ /* 0x000fe20000400000 */
[----:B------:R-:W-:Y:S01]  /*7490*/  LOP3.LUT R13, R13, 0x70, RZ, 0xc0, !PT ;  /* 0x000000700d0d7812 */ /* 0x000fe200078ec0ff */
[C---:B0-----:R-:W-:Y:S01]  /*74a0*/  FMUL R25, R6.reuse, R109 ;  /* 0x0000006d06197220 */ /* 0x041fe20000400000 */
[----:B------:R-:W-:Y:S01]  /*74b0*/  SHF.R.U32.HI R7, RZ, 0x1, R7 ;  /* 0x00000001ff077819 */ /* 0x000fe20000011607 */
[C---:B------:R-:W-:Y:S01]  /*74c0*/  FMUL R55, R6.reuse, R105 ;  /* 0x0000006906377220 */ /* 0x040fe20000400000 */
[----:B------:R-:W-:Y:S01]  /*74d0*/  IADD3 R13, R13, UR6, RZ ;  /* 0x000000060d0d7c10 */ /* 0x000fe2000fffe0ff */
[----:B------:R-:W-:Y:S01]  /*74e0*/  FMUL R26, R6, R108 ;  /* 0x0000006c061a7220 */ /* 0x000fe20000400000 */
[----:B------:R-:W-:Y:S01]  /*74f0*/  LEA R73, R28, R69, 0x2 ;  /* 0x000000451c497211 */ /* 0x000fe200078e10ff */
[----:B------:R-:W-:Y:S01]  /*7500*/  FMUL R50, R6, R93 ;  /* 0x0000005d06327220 */ /* 0x000fe20000400000 */
[----:B------:R-:W-:Y:S01]  /*7510*/  LOP3.LUT R7, R10, R7, RZ, 0x3c, !PT ;  /* 0x000000070a077212 */ /* 0x000fe200078e3cff */
[----:B------:R-:W-:Y:S01]  /*7520*/  IMAD.MOV.U32 R10, RZ, RZ, R77 ;  /* 0x000000ffff0a7224 */ /* 0x000fe200078e004d */
[----:B------:R-:W-:Y:S01]  /*7530*/  LEA.HI R40, R40, R13, RZ, 0x1f ;  /* 0x0000000d28287211 */ /* 0x000fe200078ff8ff */
[----:B------:R-:W-:Y:S01]  /*7540*/  IMAD R77, R28, 0x4, R73 ;  /* 0x000000041c4d7824 */ /* 0x000fe200078e0249 */
[----:B------:R-:W-:Y:S01]  /*7550*/  MOV R126, R113 ;  /* 0x00000071007e7202 */ /* 0x000fe20000000f00 */
[C---:B------:R-:W-:Y:S01]  /*7560*/  FMUL R53, R6.reuse, R92 ;  /* 0x0000005c06357220 */ /* 0x040fe20000400000 */
[----:B------:R-:W-:Y:S01]  /*7570*/  I2FP.F32.S32 R13, R11 ;  /* 0x0000000b000d7245 */ /* 0x000fe20000201400 */
        /* <DEDUP_REMOVED lines=11> */
[----:B------:R-:W-:Y:S01]  /*7630*/  @!P1 FMUL R151, R151, 16777216 ;  /* 0x4b80000097979820 */ /* 0x000fe20000400000 */
[----:B------:R-:W0:Y:S01]  /*7640*/  MUFU.RCP R6, R19 ;  /* 0x0000001300067308 */ /* 0x000e220000001000 */
[----:B------:R-:W-:Y:S01]  /*7650*/  FFMA.FTZ R36, R13, 1.1920928955078125e-07, R36 ;  /* 0x340000000d247823 */ /* 0x000fe20000010024 */
[----:B------:R-:W-:Y:S01]  /*7660*/  LEA R87, R28, R77, 0x2 ;  /* 0x0000004d1c577211 */ /* 0x000fe200078e10ff */
[----:B------:R-:W-:Y:S01]  /*7670*/  @!P3 FMUL R79, R79, 16777216 ;  /* 0x4b8000004f4fb820 */ /* 0x000fe20000400000 */
[----:B------:R-:W-:Y:S01]  /*7680*/  IADD3 R49, R32, -0x3f3504f3, RZ ;  /* 0xc0cafb0d20317810 */ /* 0x000fe20007ffe0ff */
[----:B------:R-:W-:Y:S01]  /*7690*/  @P2 FMUL R20, R20, 0.25 ;  /* 0x3e80000014142820 */ /* 0x000fe20000400000 */
[----:B------:R-:W-:Y:S01]  /*76a0*/  @P2 FMUL R133, R133, 0.25 ;  /* 0x3e80000085852820 */ /* 0x000fe20000400000 */
[----:B------:R-:W-:Y:S01]  /*76b0*/  IMAD R85, R28, 0x4, R87 ;  /* 0x000000041c557824 */ /* 0x000fe200078e0257 */
[----:B------:R-:W1:Y:S01]  /*76c0*/  MUFU.RCP R13, R151 ;  /* 0x00000097000d7308 */ /* 0x000e620000001000 */
[----:B------:R-:W-:Y:S01]  /*76d0*/  LOP3.LUT R49, R49, 0xff800000, RZ, 0xc0, !PT ;  /* 0xff80000031317812 */ /* 0x000fe200078ec0ff */
[----:B------:R-:W-:Y:S01]  /*76e0*/  @P2 FMUL R10, R10, 0.25 ;  /* 0x3e8000000a0a2820 */ /* 0x000fe20000400000 */
[----:B------:R-:W-:Y:S01]  /*76f0*/  @!P1 FMUL R20, R20, 16777216 ;  /* 0x4b80000014149820 */ /* 0x000fe20000400000 */
[----:B------:R-:W-:Y:S01]  /*7700*/  LEA R81, R28, R85, 0x2 ;  /* 0x000000551c517211 */ /* 0x000fe200078e10ff */
[----:B------:R-:W-:Y:S01]  /*7710*/  @!P1 FMUL R133, R133, 16777216 ;  /* 0x4b80000085859820 */ /* 0x000fe20000400000 */
[----:B------:R-:W-:Y:S01]  /*7720*/  I2FP.F32.S32 R15, R49 ;  /* 0x00000031000f7245 */ /* 0x000fe20000201400 */
[----:B------:R-:W-:Y:S01]  /*7730*/  @!P1 FMUL R10, R10, 16777216 ;  /* 0x4b8000000a0a9820 */ /* 0x000fe20000400000 */
[----:B------:R-:W-:Y:S01]  /*7740*/  @!P3 FMUL R147, R147, 16777216 ;  /* 0x4b8000009393b820 */ /* 0x000fe20000400000 */
[----:B0-----:R-:W-:Y:S01]  /*7750*/  FMUL R19, R6, R79 ;  /* 0x0000004f06137220 */ /* 0x001fe20000400000 */
[----:B------:R-:W-:-:S02]  /*7760*/  IMAD R79, R28, 0x4, R81 ;  /* 0x000000041c4f7824 */ /* 0x000fc400078e0251 */
[----:B------:R-:W-:Y:S01]  /*7770*/  FFMA.FTZ R38, R15, 1.1920928955078125e-07, R38 ;  /* 0x340000000f267823 */ /* 0x000fe20000010026 */
[----:B------:R-:W-:Y:S01]  /*7780*/  @!P3 FMUL R78, R78, 16777216 ;  /* 0x4b8000004e4eb820 */ /* 0x000fe20000400000 */
[----:B------:R-:W-:Y:S01]  /*7790*/  @P2 FMUL R22, R22, 0.25 ;  /* 0x3e80000016162820 */ /* 0x000fe20000400000 */
[----:B------:R-:W-:Y:S01]  /*77a0*/  @P2 FMUL R112, R112, 0.25 ;  /* 0x3e80000070702820 */ /* 0x000fe20000400000 */
[----:B------:R-:W-:Y:S01]  /*77b0*/  LEA R91, R28, R79, 0x2 ;  /* 0x0000004f1c5b7211 */ /* 0x000fe200078e10ff */
[----:B------:R-:W-:Y:S02]  /*77c0*/  VIADD R45, R34, 0xc0cafb0d ;  /* 0xc0cafb0d222d7836 */ /* 0x000fe40000000000 */
[C---:B-1----:R-:W-:Y:S01]  /*77d0*/  FMUL R15, R13.reuse, R20 ;  /* 0x000000140d0f7220 */ /* 0x042fe20000400000 */
[C---:B------:R-:W-:Y:S01]  /*77e0*/  FMUL R20, R13.reuse, R133 ;  /* 0x000000850d147220 */ /* 0x040fe20000400000 */
[----:B------:R-:W-:Y:S01]  /*77f0*/  FMUL R89, R13, R10 ;  /* 0x0000000a0d597220 */ /* 0x000fe20000400000 */
[C---:B------:R-:W-:Y:S01]  /*7800*/  FMUL R16, R6.reuse, R147 ;  /* 0x0000009306107220 */ /* 0x040fe20000400000 */
[----:B------:R-:W-:Y:S01]  /*7810*/  FMUL R83, R6, R78 ;  /* 0x0000004e06537220 */ /* 0x000fe20000400000 */
[----:B------:R-:W-:Y:S01]  /*7820*/  @!P1 FMUL R22, R22, 16777216 ;  /* 0x4b80000016169820 */ /* 0x000fe20000400000 */
[----:B------:R-:W-:Y:S01]  /*7830*/  @!P1 FMUL R112, R112, 16777216 ;  /* 0x4b80000070709820 */ /* 0x000fe20000400000 */
[----:B------:R-:W-:Y:S01]  /*7840*/  F2FP.BF16.F32.PACK_AB R20, R20, R89 ;  /* 0x000000591414723e */ /* 0x000fe200000010ff */
[----:B------:R-:W-:Y:S01]  /*7850*/  IMAD R89, R28, 0x4, R91 ;  /* 0x000000041c597824 */ /* 0x000fe200078e025b */
[----:B------:R-:W-:Y:S01]  /*7860*/  LOP3.LUT R45, R45, 0xff800000, RZ, 0xc0, !PT ;  /* 0xff8000002d2d7812 */ /* 0x000fe200078ec0ff */
[C---:B------:R-:W-:Y:S01]  /*7870*/  FMUL R22, R13.reuse, R22 ;  /* 0x000000160d167220 */ /* 0x040fe20000400000 */
[----:B------:R-:W-:Y:S01]  /*7880*/  FMUL R93, R13, R112 ;  /* 0x000000700d5d7220 */ /* 0x000fe20000400000 */
[----:B------:R-:W-:Y:S01]  /*7890*/  @!P3 FMUL R122, R122, 16777216 ;  /* 0x4b8000007a7ab820 */ /* 0x000fe20000400000 */
[----:B------:R-:W-:Y:S01]  /*78a0*/  @!P3 FMUL R118, R118, 16777216 ;  /* 0x4b8000007676b820 */ /* 0x000fe20000400000 */
[----:B------:R-:W-:Y:S01]  /*78b0*/  @P2 FMUL R14, R14, 0.25 ;  /* 0x3e8000000e0e2820 */ /* 0x000fe20000400000 */
[----:B------:R-:W-:Y:S01]  /*78c0*/  F2FP.BF16.F32.PACK_AB R16, R16, R83 ;  /* 0x000000531010723e */ /* 0x000fe200000010ff */
[----:B------:R-:W-:Y:S01]  /*78d0*/  @P2 FMUL R120, R120, 0.25 ;  /* 0x3e80000078782820 */ /* 0x000fe20000400000 */
[----:B------:R-:W-:Y:S01]  /*78e0*/  @P2 FMUL R116, R116, 0.25 ;  /* 0x3e80000074742820 */ /* 0x000fe20000400000 */
[----:B------:R-:W-:Y:S01]  /*78f0*/  LEA R83, R28, R89, 0x2 ;  /* 0x000000591c537211 */ /* 0x000fe200078e10ff */
[----:B------:R-:W-:Y:S01]  /*7900*/  @P2 FMUL R24, R24, 0.25 ;  /* 0x3e80000018182820 */ /* 0x000fe20000400000 */
[----:B------:R-:W-:Y:S01]  /*7910*/  @P2 FMUL R128, R128, 0.25 ;  /* 0x3e80000080802820 */ /* 0x000fe20000400000 */
[----:B------:R-:W-:Y:S01]  /*7920*/  @P2 FMUL R126, R126, 0.25 ;  /* 0x3e8000007e7e2820 */ /* 0x000fe20000400000 */
[----:B------:R-:W-:Y:S01]  /*7930*/  @P2 FMUL R134, R134, 0.25 ;  /* 0x3e80000086862820 */ /* 0x000fe20000400000 */
[----:B------:R-:W-:Y:S01]  /*7940*/  @P2 FMUL R125, R125, 0.25 ;  /* 0x3e8000007d7d2820 */ /* 0x000fe20000400000 */
[----:B------:R-:W-:Y:S01]  /*7950*/  @P2 FMUL R132, R132, 0.25 ;  /* 0x3e80000084842820 */ /* 0x000fe20000400000 */
[----:B------:R-:W-:Y:S01]  /*7960*/  @P2 FMUL R76, R76, 0.25 ;  /* 0x3e8000004c4c2820 */ /* 0x000fe20000400000 */
[----:B------:R-:W-:Y:S01]  /*7970*/  FSEL R42, RZ, -23, P4 ;  /* 0xc1b80000ff2a7808 */ /* 0x000fe20002000000 */
[----:B------:R-:W-:Y:S01]  /*7980*/  @!P3 FMUL R23, R23, 16777216 ;  /* 0x4b8000001717b820 */ /* 0x000fe20000400000 */
[----:B------:R-:W-:Y:S01]  /*7990*/  I2FP.F32.S32 R17, R45 ;  /* 0x0000002d00117245 */ /* 0x000fe20000201400 */
[----:B------:R-:W-:Y:S01]  /*79a0*/  @P2 FMUL R124, R124, 0.25 ;  /* 0x3e8000007c7c2820 */ /* 0x000fe20000400000 */
[----:B------:R-:W-:Y:S01]  /*79b0*/  @!P3 FMUL R131, R131, 16777216 ;  /* 0x4b8000008383b820 */ /* 0x000fe20000400000 */
[----:B------:R-:W-:Y:S01]  /*79c0*/  @!P3 FMUL R117, R117, 16777216 ;  /* 0x4b8000007575b820 */ /* 0x000fe20000400000 */
[C---:B------:R-:W-:Y:S01]  /*79d0*/  FMUL R18, R6.reuse, R122 ;  /* 0x0000007a06127220 */ /* 0x040fe20000400000 */
[----:B------:R-:W-:Y:S01]  /*79e0*/  FMUL R95, R6, R118 ;  /* 0x00000076065f7220 */ /* 0x000fe20000400000 */
[----:B------:R-:W-:Y:S01]  /*79f0*/  @!P1 FMUL R14, R14, 16777216 ;  /* 0x4b8000000e0e9820 */ /* 0x000fe20000400000 */
[----:B------:R-:W-:Y:S01]  /*7a00*/  F2FP.BF16.F32.PACK_AB R22, R22, R93 ;  /* 0x0000005d1616723e */ /* 0x000fe200000010ff */
        /* <DEDUP_REMOVED lines=16> */
[----:B------:R-:W-:Y:S01]  /*7b10*/  @!P1 FMUL R132, R132, 16777216 ;  /* 0x4b80000084849820 */ /* 0x000fe20000400000 */
[----:B------:R-:W-:Y:S01]  /*7b20*/  @!P1 FMUL R76, R76, 16777216 ;  /* 0x4b8000004c4c9820 */ /* 0x000fe20000400000 */
[----:B------:R-:W-:Y:S01]  /*7b30*/  FMUL R74, R6, R23 ;  /* 0x00000017064a7220 */ /* 0x000fe20000400000 */
[----:B------:R-:W-:Y:S01]  /*7b40*/  @!P1 FMUL R124, R124, 16777216 ;  /* 0x4b8000007c7c9820 */ /* 0x000fe20000400000 */
[----:B------:R-:W-:Y:S01]  /*7b50*/  FFMA.FTZ R42, R17, 1.1920928955078125e-07, R42 ;  /* 0x34000000112a7823 */ /* 0x000fe2000001002a */
        /* <DEDUP_REMOVED lines=13> */
[----:B------:R-:W-:Y:S01]  /*7c30*/  F2FP.BF16.F32.PACK_AB R18, R18, R95 ;  /* 0x0000005f1212723e */ /* 0x000fe200000010ff */
[C---:B------:R-:W-:Y:S01]  /*7c40*/  FMUL R24, R13.reuse, R24 ;  /* 0x000000180d187220 */ /* 0x040fe20000400000 */
[C---:B------:R-:W-:Y:S01]  /*7c50*/  FMUL R78, R13.reuse, R128 ;  /* 0x000000800d4e7220 */ /* 0x040fe20000400000 */
[C---:B------:R-:W-:Y:S01]  /*7c60*/  FMUL R21, R13.reuse, R126 ;  /* 0x0000007e0d157220 */ /* 0x040fe20000400000 */
[C---:B------:R-:W-:Y:S01]  /*7c70*/  FMUL R6, R13.reuse, R134 ;  /* 0x000000860d067220 */ /* 0x040fe20000400000 */
[C---:B------:R-:W-:Y:S01]  /*7c80*/  FMUL R12, R13.reuse, R132 ;  /* 0x000000840d0c7220 */ /* 0x040fe20000400000 */
[C---:B------:R-:W-:Y:S01]  /*7c90*/  FMUL R99, R13.reuse, R76 ;  /* 0x0000004c0d637220 */ /* 0x040fe20000400000 */
[----:B------:R-:W-:Y:S01]  /*7ca0*/  FMUL R10, R13, R125 ;  /* 0x0000007d0d0a7220 */ /* 0x000fe20000400000 */
[----:B------:R-:W-:-:S02]  /*7cb0*/  IMAD R95, R28, 0x4, R93 ;  /* 0x000000041c5f7824 */ /* 0x000fc400078e025d */
[----:B------:R-:W-:Y:S01]  /*7cc0*/  FMUL R13, R13, R124 ;  /* 0x0000007c0d0d7220 */ /* 0x000fe20000400000 */
[----:B------:R-:W-:Y:S01]  /*7cd0*/  F2FP.BF16.F32.PACK_AB R14, R14, R97 ;  /* 0x000000610e0e723e */ /* 0x000fe200000010ff */
[----:B------:R-:W-:Y:S01]  /*7ce0*/  IMAD.IADD R47, R0, 0x1, -R47 ;  /* 0x00000001002f7824 */ /* 0x000fe200078e0a2f */
[----:B------:R-:W-:Y:S01]  /*7cf0*/  F2FP.BF16.F32.PACK_AB R12, R12, R99 ;  /* 0x000000630c0c723e */ /* 0x000fe200000010ff */
[----:B------:R-:W0:Y:S01]  /*7d00*/  S2R R202, SR_TID.X ;  /* 0x0000000000ca7919 */ /* 0x000e220000002100 */
[----:B------:R-:W-:Y:S01]  /*7d10*/  LEA R97, R28, R95, 0x2 ;  /* 0x0000005f1c617211 */ /* 0x000fe200078e10ff */
[----:B------:R-:W-:Y:S01]  /*7d20*/  FADD R47, R47, -1 ;  /* 0xbf8000002f2f7421 */ /* 0x000fe20000000000 */
[----:B------:R-:W-:Y:S01]  /*7d30*/  F2FP.BF16.F32.PACK_AB R13, R6, R13 ;  /* 0x0000000d060d723e */ /* 0x000fe200000010ff */
[----:B------:R-:W-:Y:S01]  /*7d40*/  IMAD.SHL.U32 R6, R9, 0x4, RZ ;  /* 0x0000000409067824 */ /* 0x000fe200078e00ff */
[----:B------:R-:W-:Y:S01]  /*7d50*/  F2FP.BF16.F32.PACK_AB R9, R82, R101 ;  /* 0x000000655209723e */ /* 0x000fe200000010ff */
[----:B------:R-:W-:Y:S01]  /*7d60*/  IMAD R99, R28, 0x4, R97 ;  /* 0x000000041c637824 */ /* 0x000fe200078e0261 */
[----:B------:R-:W-:Y:S01]  /*7d70*/  F2FP.BF16.F32.PACK_AB R15, R15, R78 ;  /* 0x0000004e0f0f723e */ /* 0x000fe200000010ff */
[----:B------:R-:W1:Y:S01]  /*7d80*/  S2R R179, SR_CTAID.X ;  /* 0x0000000000b37919 */ /* 0x000e620000002500 */
[----:B------:R-:W-:Y:S01]  /*7d90*/  LOP3.LUT R6, R6, 0x70, RZ, 0xc0, !PT ;  /* 0x0000007006067812 */ /* 0x000fe200078ec0ff */
[----:B------:R-:W2:Y:S01]  /*7da0*/  LDC.64 R176, c[0x0][0x228] ;  /* 0x00008a00ffb07b82 */ /* 0x000ea20000000a00 */
[----:B------:R-:W-:Y:S01]  /*7db0*/  LEA R101, R28, R99, 0x2 ;  /* 0x000000631c657211 */ /* 0x000fe200078e10ff */
[----:B------:R-:W-:Y:S01]  /*7dc0*/  ULDC.64 UR4, c[0x0][0x270] ;  /* 0x00009c0000047ab9 */ /* 0x000fe20000000a00 */
[----:B------:R-:W-:-:S05]  /*7dd0*/  LOP3.LUT R135, R135, R6, RZ, 0x3c, !PT ;  /* 0x0000000687877212 */ /* 0x000fca00078e3cff */
[----:B------:R-:W-:Y:S01]  /*7de0*/  BAR.SYNC.DEFER_BLOCKING 0x0 ;  /* 0x0000000000007b1d */ /* 0x000fe20000010000 */
[----:B------:R-:W-:Y:S01]  /*7df0*/  F2FP.BF16.F32.PACK_AB R23, R23, R24 ;  /* 0x000000181717723e */ /* 0x000fe200000010ff */
[----:B------:R-:W-:Y:S01]  /*7e00*/  IMAD.IADD R24, R30, 0x1, -R11 ;  /* 0x000000011e187824 */ /* 0x000fe200078e0a0b */
[----:B------:R-:W-:Y:S01]  /*7e10*/  F2FP.BF16.F32.PACK_AB R11, R74, R103 ;  /* 0x000000674a0b723e */ /* 0x000fe200000010ff */
[----:B------:R-:W-:Y:S01]  /*7e20*/  IMAD.MOV.U32 R74, RZ, RZ, 0x3dc6b27f ;  /* 0x3dc6b27fff4a7424 */ /* 0x000fe200078e00ff */
[----:B------:R-:W-:Y:S01]  /*7e30*/  LEA R103, R28, R101, 0x2 ;  /* 0x000000651c677211 */ /* 0x000fe200078e10ff */
[----:B------:R-:W-:Y:S01]  /*7e40*/  UIMAD UR4, UR7, UR4, URZ ;  /* 0x00000004070472a4 */ /* 0x000fe2000f8e023f */
[----:B------:R-:W-:Y:S02]  /*7e50*/  F2FP.BF16.F32.PACK_AB R17, R17, R84 ;  /* 0x000000541111723e */ /* 0x000fe400000010ff */
[----:B------:R-:W-:Y:S01]  /*7e60*/  F2FP.BF16.F32.PACK_AB R19, R19, R8 ;  /* 0x000000081313723e */ /* 0x000fe200000010ff */
[----:B------:R-:W-:Y:S01]  /*7e70*/  USHF.L.U32 UR8, UR4, 0x1, URZ ;  /* 0x0000000104087899 */ /* 0x000fe2000800063f */
[----:B------:R-:W-:-:S02]  /*7e80*/  IADD3 R45, R34, -R45, RZ ;  /* 0x8000002d222d7210 */ /* 0x000fc40007ffe0ff */
[----:B------:R-:W-:Y:S02]  /*7e90*/  F2FP.BF16.F32.PACK_AB R21, R21, R10 ;  /* 0x0000000a1515723e */ /* 0x000fe400000010ff */
[----:B------:R-:W-:Y:S01]  /*7ea0*/  IADD3 R49, R32, -R49, RZ ;  /* 0x8000003120317210 */ /* 0x000fe20007ffe0ff */
[----:B------:R-:W-:Y:S01]  /*7eb0*/  FADD R45, R45, -1 ;  /* 0xbf8000002d2d7421 */ /* 0x000fe20000000000 */
[----:B------:R-:W-:Y:S02]  /*7ec0*/  F2FP.BF16.F32.PACK_AB R8, R86, R131 ;  /* 0x000000835608723e */ /* 0x000fe400000010ff */
[----:B------:R-:W-:Y:S01]  /*7ed0*/  F2FP.BF16.F32.PACK_AB R10, R80, R117 ;  /* 0x00000075500a723e */ /* 0x000fe200000010ff */
[----:B------:R-:W-:Y:S01]  /*7ee0*/  FADD R49, R49, -1 ;  /* 0xbf80000031317421 */ /* 0x000fe20000000000 */
[----:B------:R-:W-:Y:S02]  /*7ef0*/  ISETP.GE.U32.AND P1, PT, R30, 0x7f800000, PT ;  /* 0x7f8000001e00780c */ /* 0x000fe40003f26070 */
[----:B------:R-:W-:Y:S01]  /*7f00*/  ISETP.GE.U32.AND P4, PT, R34, 0x7f800000, PT ;  /* 0x7f8000002200780c */ /* 0x000fe20003f86070 */
[----:B------:R3:W-:Y:S01]  /*7f10*/  STS.128 [R135+UR6], R12 ;  /* 0x0000000c87007988 */ /* 0x0007e20008000c06 */
[----:B------:R-:W-:-:S02]  /*7f20*/  ISETP.GE.U32.AND P6, PT, R32, 0x7f800000, PT ;  /* 0x7f8000002000780c */ /* 0x000fc40003fc6070 */
[----:B0-----:R-:W-:Y:S01]  /*7f30*/  LOP3.LUT R202, R202, 0x1f, RZ, 0xc0, !PT ;  /* 0x0000001fcaca7812 */ /* 0x001fe200078ec0ff */
[----:B------:R0:W-:Y:S01]  /*7f40*/  STS.128 [R135+UR6+0x80], R16 ;  /* 0x0000801087007988 */ /* 0x0001e20008000c06 */
[----:B------:R-:W-:Y:S02]  /*7f50*/  ISETP.GE.U32.AND P5, PT, R0, 0x7f800000, PT ;  /* 0x7f8000000000780c */ /* 0x000fe40003fa6070 */
[----:B------:R-:W-:Y:S01]  /*7f60*/  F2FP.BF16.F32.PACK_AB R27, R27, R48 ;  /* 0x000000301b1b723e */ /* 0x000fe200000010ff */
[----:B------:R-:W-:Y:S01]  /*7f70*/  STS.128 [R135+UR6+0x200], R20 ;  /* 0x0002001487007988 */ /* 0x000fe20008000c06 */
[----:B-1----:R-:W-:Y:S01]  /*7f80*/  IMAD R179, R179, 0x20, R202 ;  /* 0x00000020b3b37824 */ /* 0x002fe200078e02ca */
[----:B------:R-:W-:Y:S02]  /*7f90*/  LOP3.LUT R158, R7, 0x40, RZ, 0x3c, !PT ;  /* 0x00000040079e7812 */ /* 0x000fe400078e3cff */
[----:B------:R1:W-:Y:S01]  /*7fa0*/  STS.128 [R135+UR6+0x280], R8 ;  /* 0x0002800887007988 */ /* 0x0003e20008000c06 */
[----:B------:R-:W-:-:S02]  /*7fb0*/  FSETP.NEU.AND P3, PT, R30, RZ, PT ;  /* 0x000000ff1e00720b */ /* 0x000fc40003f6d000 */
[----:B------:R-:W-:Y:S02]  /*7fc0*/  FSETP.NEU.AND P2, PT, R32, RZ, PT ;  /* 0x000000ff2000720b */ /* 0x000fe40003f4d000 */
[----:B---3--:R-:W-:Y:S01]  /*7fd0*/  F2FP.BF16.F32.PACK_AB R12, R44, R105 ;  /* 0x000000692c0c723e */ /* 0x008fe200000010ff */
[----:B------:R-:W-:Y:S01]  /*7fe0*/  FADD R44, R24, -1 ;  /* 0xbf800000182c7421 */ /* 0x000fe20000000000 */
[----:B------:R-:W-:Y:S02]  /*7ff0*/  LEA R105, R28, R103, 0x2 ;  /* 0x000000671c697211 */ /* 0x000fe400078e10ff */
[----:B------:R-:W-:Y:S01]  /*8000*/  F2FP.BF16.F32.PACK_AB R13, R66, R107 ;  /* 0x0000006b420d723e */ /* 0x000fe200000010ff */
[-C--:B------:R-:W-:Y:S01]  /*8010*/  FFMA.FTZ R15, R44, R74.reuse, -0.16845393180847167969 ;  /* 0xbe2c7f302c0f7423 */ /* 0x080fe2000001004a */
[----:B------:R-:W-:Y:S01]  /*8020*/  F2FP.BF16.F32.PACK_AB R14, R56, R109 ;  /* 0x0000006d380e723e */ /* 0x000fe200000010ff */
[----:B------:R-:W-:Y:S01]  /*8030*/  IMAD R107, R28, 0x4, R105 ;  /* 0x000000041c6b7824 */ /* 0x000fe200078e0269 */
[----:B0-----:R-:W-:Y:S01]  /*8040*/  F2FP.BF16.F32.PACK_AB R17, R64, R111 ;  /* 0x0000006f4011723e */ /* 0x001fe200000010ff */
[----:B------:R-:W-:Y:S01]  /*8050*/  FFMA.FTZ R19, R44, R15, 0.1716887056827545166 ;  /* 0x3e2fcf2a2c137423 */ /* 0x000fe2000001000f */
[----:B------:R-:W-:Y:S01]  /*8060*/  F2FP.BF16.F32.PACK_AB R15, R26, R53 ;  /* 0x000000351a0f723e */ /* 0x000fe200000010ff */
[-C--:B-1----:R-:W-:Y:S01]  /*8070*/  FFMA.FTZ R10, R45, R74.reuse, -0.16845393180847167969 ;  /* 0xbe2c7f302d0a7423 */ /* 0x082fe2000001004a */
[----:B------:R-:W-:Y:S01]  /*8080*/  LEA R109, R28, R107, 0x2 ;  /* 0x0000006b1c6d7211 */ /* 0x000fe200078e10ff */
[----:B------:R-:W-:Y:S01]  /*8090*/  FFMA.FTZ R21, R44, R19, -0.17900948226451873779 ;  /* 0xbe374e432c157423 */ /* 0x000fe20000010013 */
[----:B------:R-:W-:Y:S01]  /*80a0*/  FFMA.FTZ R8, R49, R74, -0.16845393180847167969 ;  /* 0xbe2c7f3031087423 */ /* 0x000fe2000001004a */
[----:B------:R0:W-:Y:S01]  /*80b0*/  STS.128 [R135+UR6+0x100], R12 ;  /* 0x0001000c87007988 */ /* 0x0001e20008000c06 */
[----:B------:R-:W-:Y:S01]  /*80c0*/  F2FP.BF16.F32.PACK_AB R16, R72, R113 ;  /* 0x000000714810723e */ /* 0x000fe200000010ff */
[----:B------:R-:W-:-:S02]  /*80d0*/  IMAD R111, R28, 0x4, R109 ;  /* 0x000000041c6f7824 */ /* 0x000fc400078e026d */
[C---:B------:R-:W-:Y:S01]  /*80e0*/  FFMA.FTZ R21, R44.reuse, R21, 0.20512372255325317383 ;  /* 0x3e520bf42c157423 */ /* 0x040fe20000010015 */
[----:B------:R-:W-:Y:S01]  /*80f0*/  FFMA.FTZ R10, R45, R10, 0.1716887056827545166 ;  /* 0x3e2fcf2a2d0a7423 */ /* 0x000fe2000001000a */
[----:B------:R-:W-:Y:S01]  /*8100*/  FFMA.FTZ R8, R49, R8, 0.1716887056827545166 ;  /* 0x3e2fcf2a31087423 */ /* 0x000fe20000010008 */
[----:B------:R-:W-:Y:S01]  /*8110*/  F2FP.BF16.F32.PACK_AB R18, R55, R58 ;  /* 0x0000003a3712723e */ /* 0x000fe200000010ff */
[----:B------:R-:W-:Y:S01]  /*8120*/  FFMA.FTZ R21, R44, R21, -0.24046532809734344482 ;  /* 0xbe763c8b2c157423 */ /* 0x000fe20000010015 */
[----:B------:R-:W-:Y:S01]  /*8130*/  LEA R113, R28, R111, 0x2 ;  /* 0x0000006f1c717211 */ /* 0x000fe200078e10ff */
[----:B------:R-:W-:Y:S01]  /*8140*/  FFMA.FTZ R10, R45, R10, -0.17900948226451873779 ;  /* 0xbe374e432d0a7423 */ /* 0x000fe2000001000a */
[----:B------:R-:W-:Y:S01]  /*8150*/  FFMA.FTZ R8, R49, R8, -0.17900948226451873779 ;  /* 0xbe374e4331087423 */ /* 0x000fe20000010008 */
[----:B------:R-:W-:Y:S01]  /*8160*/  FFMA.FTZ R23, R44, R21, 0.28857114911079406738 ;  /* 0x3e93bf992c177423 */ /* 0x000fe20000010015 */
[----:B------:R-:W-:Y:S01]  /*8170*/  F2FP.BF16.F32.PACK_AB R19, R25, R50 ;  /* 0x000000321913723e */ /* 0x000fe200000010ff */
[----:B------:R-:W-:-:S02]  /*8180*/  IMAD R117, R28, 0x4, R113 ;  /* 0x000000041c757824 */ /* 0x000fc400078e0271 */
[----:B------:R-:W-:Y:S01]  /*8190*/  FFMA.FTZ R10, R45, R10, 0.20512372255325317383 ;  /* 0x3e520bf42d0a7423 */ /* 0x000fe2000001000a */
[----:B------:R-:W-:Y:S01]  /*81a0*/  FFMA.FTZ R8, R49, R8, 0.20512372255325317383 ;  /* 0x3e520bf431087423 */ /* 0x000fe20000010008 */
[----:B0-----:R-:W-:Y:S01]  /*81b0*/  FFMA.FTZ R12, R47, R74, -0.16845393180847167969 ;  /* 0xbe2c7f302f0c7423 */ /* 0x001fe2000001004a */
[----:B------:R-:W-:Y:S01]  /*81c0*/  FFMA.FTZ R23, R44, R23, -0.36067417263984680176 ;  /* 0xbeb8aa492c177423 */ /* 0x000fe20000010017 */
[----:B------:R-:W-:Y:S01]  /*81d0*/  LEA R125, R28, R117, 0x2 ;  /* 0x000000751c7d7211 */ /* 0x000fe200078e10ff */
[----:B------:R-:W-:Y:S01]  /*81e0*/  FFMA.FTZ R10, R45, R10, -0.24046532809734344482 ;  /* 0xbe763c8b2d0a7423 */ /* 0x000fe2000001000a */
[----:B------:R-:W-:Y:S01]  /*81f0*/  FFMA.FTZ R12, R47, R12, 0.1716887056827545166 ;  /* 0x3e2fcf2a2f0c7423 */ /* 0x000fe2000001000c */
[----:B------:R-:W-:Y:S01]  /*8200*/  FFMA.FTZ R8, R49, R8, -0.24046532809734344482 ;  /* 0xbe763c8b31087423 */ /* 0x000fe20000010008 */
[----:B------:R-:W-:Y:S01]  /*8210*/  FFMA.FTZ R9, R44, R23, 0.48089820146560668945 ;  /* 0x3ef6384a2c097423 */ /* 0x000fe20000010017 */
[----:B------:R-:W-:Y:S02]  /*8220*/  IMAD R11, R28, 0x4, R125 ;  /* 0x000000041c0b7824 */ /* 0x000fe400078e027d */
[----:B------:R-:W-:Y:S01]  /*8230*/  FFMA.FTZ R12, R47, R12, -0.17900948226451873779 ;  /* 0xbe374e432f0c7423 */ /* 0x000fe2000001000c */
[----:B------:R-:W-:Y:S01]  /*8240*/  FFMA.FTZ R10, R45, R10, 0.28857114911079406738 ;  /* 0x3e93bf992d0a7423 */ /* 0x000fe2000001000a */
[----:B------:R-:W-:Y:S01]  /*8250*/  FFMA.FTZ R8, R49, R8, 0.28857114911079406738 ;  /* 0x3e93bf9931087423 */ /* 0x000fe20000010008 */
[----:B------:R-:W-:Y:S01]  /*8260*/  FFMA.FTZ R9, R44, R9, -0.72134751081466674805 ;  /* 0xbf38aa3b2c097423 */ /* 0x000fe20000010009 */
[----:B------:R-:W-:Y:S01]  /*8270*/  FFMA.FTZ R12, R47, R12, 0.20512372255325317383 ;  /* 0x3e520bf42f0c7423 */ /* 0x000fe2000001000c */
[----:B------:R-:W-:Y:S01]  /*8280*/  LEA R13, R28, R11, 0x2 ;  /* 0x0000000b1c0d7211 */ /* 0x000fe200078e10ff */
[----:B------:R-:W-:Y:S01]  /*8290*/  FFMA.FTZ R10, R45, R10, -0.36067417263984680176 ;  /* 0xbeb8aa492d0a7423 */ /* 0x000fe2000001000a */
[----:B------:R-:W-:Y:S01]  /*82a0*/  FFMA.FTZ R8, R49, R8, -0.36067417263984680176 ;  /* 0xbeb8aa4931087423 */ /* 0x000fe20000010008 */
[----:B------:R-:W-:Y:S01]  /*82b0*/  FFMA.FTZ R12, R47, R12, -0.24046532809734344482 ;  /* 0xbe763c8b2f0c7423 */ /* 0x000fe2000001000c */
[----:B------:R-:W-:Y:S01]  /*82c0*/  FMUL R9, R44, R9 ;  /* 0x000000092c097220 */ /* 0x000fe20000400000 */
[----:B------:R-:W-:-:S02]  /*82d0*/  IMAD R15, R28, 0x4, R13 ;  /* 0x000000041c0f7824 */ /* 0x000fc400078e020d */
[----:B------:R-:W-:Y:S01]  /*82e0*/  FFMA.FTZ R10, R45, R10, 0.48089820146560668945 ;  /* 0x3ef6384a2d0a7423 */ /* 0x000fe2000001000a */
[----:B------:R-:W-:Y:S01]  /*82f0*/  FFMA.FTZ R12, R47, R12, 0.28857114911079406738 ;  /* 0x3e93bf992f0c7423 */ /* 0x000fe2000001000c */
[----:B------:R-:W-:Y:S01]  /*8300*/  FFMA.FTZ R8, R49, R8, 0.48089820146560668945 ;  /* 0x3ef6384a31087423 */ /* 0x000fe20000010008 */
[C---:B------:R-:W-:Y:S01]  /*8310*/  FMUL R9, R44.reuse, R9 ;  /* 0x000000092c097220 */ /* 0x040fe20000400000 */
[----:B------:R0:W-:Y:S01]  /*8320*/  STS.128 [R135+UR6+0x300], R16 ;  /* 0x0003001087007988 */ /* 0x0001e20008000c06 */
[----:B------:R-:W-:Y:S01]  /*8330*/  FFMA.FTZ R12, R47, R12, -0.36067417263984680176 ;  /* 0xbeb8aa492f0c7423 */ /* 0x000fe2000001000c */
[----:B------:R-:W-:Y:S01]  /*8340*/  FFMA.FTZ R10, R45, R10, -0.72134751081466674805 ;  /* 0xbf38aa3b2d0a7423 */ /* 0x000fe2000001000a */
[----:B------:R-:W-:Y:S01]  /*8350*/  FFMA.FTZ R8, R49, R8, -0.72134751081466674805 ;  /* 0xbf38aa3b31087423 */ /* 0x000fe20000010008 */
[----:B------:R-:W-:Y:S01]  /*8360*/  FFMA.FTZ R9, R44, 1.4426950216293334961, R9 ;  /* 0x3fb8aa3b2c097823 */ /* 0x000fe20000010009 */
[----:B------:R-:W-:Y:S01]  /*8370*/  FFMA.FTZ R12, R47, R12, 0.48089820146560668945 ;  /* 0x3ef6384a2f0c7423 */ /* 0x000fe2000001000c */
[----:B------:R-:W-:Y:S01]  /*8380*/  F2FP.BF16.F32.PACK_AB R20, R70, R129 ;  /* 0x000000814614723e */ /* 0x000fe200000010ff */
[----:B------:R-:W-:Y:S01]  /*8390*/  FMUL R10, R45, R10 ;  /* 0x0000000a2d0a7220 */ /* 0x000fe20000400000 */
[----:B------:R-:W-:Y:S01]  /*83a0*/  F2FP.BF16.F32.PACK_AB R21, R62, R123 ;  /* 0x0000007b3e15723e */ /* 0x000fe200000010ff */
[----:B------:R-:W-:Y:S01]  /*83b0*/  FFMA.FTZ R12, R47, R12, -0.72134751081466674805 ;  /* 0xbf38aa3b2f0c7423 */ /* 0x000fe2000001000c */
[----:B------:R-:W-:Y:S01]  /*83c0*/  F2FP.BF16.F32.PACK_AB R22, R54, R119 ;  /* 0x000000773616723e */ /* 0x000fe200000010ff */
[----:B------:R-:W-:Y:S01]  /*83d0*/  FMUL R8, R49, R8 ;  /* 0x0000000831087220 */ /* 0x000fe20000400000 */
[----:B------:R-:W-:Y:S01]  /*83e0*/  F2FP.BF16.F32.PACK_AB R23, R46, R51 ;  /* 0x000000332e17723e */ /* 0x000fe200000010ff */
[----:B------:R-:W-:Y:S01]  /*83f0*/  FMUL R12, R47, R12 ;  /* 0x0000000c2f0c7220 */ /* 0x000fe20000400000 */
[----:B------:R-:W-:Y:S01]  /*8400*/  FADD R114, R36, R9 ;  /* 0x0000000924727221 */ /* 0x000fe20000000000 */
[----:B------:R-:W-:-:S02]  /*8410*/  @P1 IMAD.MOV.U32 R9, RZ, RZ, 0x7f800000 ;  /* 0x7f800000ff091424 */ /* 0x000fc400078e00ff */
[----:B------:R-:W-:Y:S01]  /*8420*/  FMUL R10, R45, R10 ;  /* 0x0000000a2d0a7220 */ /* 0x000fe20000400000 */
[----:B0-----:R-:W-:Y:S01]  /*8430*/  IMAD R17, R28, 0x4, R15 ;  /* 0x000000041c117824 */ /* 0x001fe200078e020f */
[----:B------:R0:W-:Y:S01]  /*8440*/  STS.128 [R135+UR6+0x180], R20 ;  /* 0x0001801487007988 */ /* 0x0001e20008000c06 */
[----:B------:R-:W-:Y:S01]  /*8450*/  FMUL R8, R49, R8 ;  /* 0x0000000831087220 */ /* 0x000fe20000400000 */
[----:B------:R-:W-:Y:S01]  /*8460*/  FMUL R12, R47, R12 ;  /* 0x0000000c2f0c7220 */ /* 0x000fe20000400000 */
[----:B------:R-:W-:Y:S01]  /*8470*/  @P1 FFMA.FTZ R114, R30, R9, +INF ;  /* 0x7f8000001e721423 */ /* 0x000fe20000010009 */
[----:B------:R-:W-:Y:S01]  /*8480*/  LEA R19, R28, R17, 0x2 ;  /* 0x000000111c137211 */ /* 0x000fe200078e10ff */
[----:B------:R-:W-:Y:S01]  /*8490*/  FFMA.FTZ R45, R45, 1.4426950216293334961, R10 ;  /* 0x3fb8aa3b2d2d7823 */ /* 0x000fe2000001000a */
[----:B------:R-:W-:Y:S01]  /*84a0*/  @P4 MOV R9, 0x7f800000 ;  /* 0x7f80000000094802 */ /* 0x000fe20000000f00 */
[----:B------:R-:W-:Y:S01]  /*84b0*/  FFMA.FTZ R49, R49, 1.4426950216293334961, R8 ;  /* 0x3fb8aa3b31317823 */ /* 0x000fe20000010008 */
[----:B------:R-:W-:Y:S01]  /*84c0*/  FFMA.FTZ R12, R47, 1.4426950216293334961, R12 ;  /* 0x3fb8aa3b2f0c7823 */ /* 0x000fe2000001000c */
[----:B------:R-:W-:Y:S01]  /*84d0*/  F2FP.BF16.F32.PACK_AB R24, R68, R127 ;  /* 0x0000007f4418723e */ /* 0x000fe200000010ff */
[----:B------:R-:W-:Y:S01]  /*84e0*/  IMAD R8, R179, UR5, RZ ;  /* 0x00000005b3087c24 */ /* 0x000fe2000f8e02ff */
[----:B------:R-:W-:Y:S01]  /*84f0*/  F2FP.BF16.F32.PACK_AB R25, R60, R121 ;  /* 0x000000793c19723e */ /* 0x000fe200000010ff */
[----:B------:R-:W-:Y:S01]  /*8500*/  FADD R118, R42, R45 ;  /* 0x0000002d2a767221 */ /* 0x000fe20000000000 */
[----:B------:R-:W-:Y:S01]  /*8510*/  F2FP.BF16.F32.PACK_AB R26, R52, R115 ;  /* 0x00000073341a723e */ /* 0x000fe200000010ff */
[----:B------:R-:W-:Y:S01]  /*8520*/  FADD R119, R43, R12 ;  /* 0x0000000c2b777221 */ /* 0x000fe20000000000 */
[----:B------:R-:W-:Y:S01]  /*8530*/  @P4 FFMA.FTZ R118, R34, R9, +INF ;  /* 0x7f80000022764423 */ /* 0x000fe20000010009 */
[----:B0-----:R-:W-:-:S02]  /*8540*/  IMAD R21, R28, 0x4, R19 ;  /* 0x000000041c157824 */ /* 0x001fc400078e0213 */
[----:B------:R-:W-:Y:S01]  /*8550*/  FADD R115, R38, R49 ;  /* 0x0000003126737221 */ /* 0x000fe20000000000 */
[----:B------:R-:W-:Y:S01]  /*8560*/  @P6 IMAD.MOV.U32 R43, RZ, RZ, 0x7f800000 ;  /* 0x7f800000ff2b6424 */ /* 0x000fe200078e00ff */
[----:B------:R0:W-:Y:S01]  /*8570*/  STS.128 [R135+UR6+0x380], R24 ;  /* 0x0003801887007988 */ /* 0x0001e20008000c06 */
[----:B------:R-:W-:Y:S01]  /*8580*/  IMAD.SHL.U32 R9, R8, 0x2, RZ ;  /* 0x0000000208097824 */ /* 0x000fe200078e00ff */
[----:B------:R-:W-:Y:S01]  /*8590*/  LEA R23, R28, R21, 0x2 ;  /* 0x000000151c177211 */ /* 0x000fe200078e10ff */
[----:B------:R-:W-:Y:S01]  /*85a0*/  UIMAD.WIDE UR4, UR4, 0x2, URZ ;  /* 0x00000002040478a5 */ /* 0x000fe2000f8e023f */
[----:B------:R-:W-:Y:S01]  /*85b0*/  @P6 FFMA.FTZ R115, R32, R43, +INF ;  /* 0x7f80000020736423 */ /* 0x000fe2000001002b */
[----:B------:R-:W-:Y:S01]  /*85c0*/  IMAD.HI R8, R8, 0x2, RZ ;  /* 0x0000000208087827 */ /* 0x000fe200078e02ff */
[----:B------:R-:W-:Y:S01]  /*85d0*/  BAR.SYNC.DEFER_BLOCKING 0x0 ;  /* 0x0000000000007b1d */ /* 0x000fe20000010000 */
[----:B--2---:R-:W-:Y:S02]  /*85e0*/  IADD3 R176, P4, P6, R9, UR8, R176 ;  /* 0x0000000809b07c10 */ /* 0x004fe4000fe9e0b0 */
[----:B------:R-:W-:-:S02]  /*85f0*/  @P5 MOV R43, 0x7f800000 ;  /* 0x7f800000002b5802 */ /* 0x000fc40000000f00 */
[----:B------:R-:W-:Y:S01]  /*8600*/  IADD3.X R178, R8, UR5, R177, P4, P6 ;  /* 0x0000000508b27c10 */ /* 0x000fe2000a7ec4b1 */
[----:B------:R-:W-:Y:S01]  /*8610*/  ULDC UR4, c[0x0][0x27c] ;  /* 0x00009f0000047ab9 */ /* 0x000fe20000000800 */
[-C--:B------:R-:W-:Y:S01]  /*8620*/  LEA R42, P4, R29, R176.reuse, 0x1 ;  /* 0x000000b01d2a7211 */ /* 0x080fe200078808ff */
[----:B------:R-:W-:Y:S01]  /*8630*/  @P5 FFMA.FTZ R119, R0, R43, +INF ;  /* 0x7f80000000775423 */ /* 0x000fe2000001002b */
[-C--:B------:R-:W-:Y:S01]  /*8640*/  LEA R46, P6, R31, R176.reuse, 0x1 ;  /* 0x000000b01f2e7211 */ /* 0x080fe200078c08ff */
[C---:B0-----:R-:W-:Y:S01]  /*8650*/  IMAD R25, R28.reuse, 0x4, R23 ;  /* 0x000000041c197824 */ /* 0x041fe200078e0217 */
[----:B------:R-:W-:Y:S01]  /*8660*/  LEA R44, P5, R33, R176, 0x1 ;  /* 0x000000b0212c7211 */ /* 0x000fe200078a08ff */
[----:B------:R-:W-:Y:S01]  /*8670*/  UIMAD UR4, UR7, UR4, URZ ;  /* 0x00000004070472a4 */ /* 0x000fe2000f8e023f */
[-C--:B------:R-:W-:Y:S02]  /*8680*/  LEA.HI.X.SX32 R43, R29, R178.reuse, 0x1, P4 ;  /* 0x000000b21d2b7211 */ /* 0x080fe400020f0eff */
[C---:B------:R-:W-:Y:S01]  /*8690*/  LEA R27, R28.reuse, R25, 0x2 ;  /* 0x000000191c1b7211 */ /* 0x040fe200078e10ff */
[----:B------:R-:W-:Y:S01]  /*86a0*/  USHF.L.U32 UR7, UR4, 0x2, URZ ;  /* 0x0000000204077899 */ /* 0x000fe2000800063f */
[----:B------:R-:W-:Y:S01]  /*86b0*/  LEA.HI.X.SX32 R47, R31, R178, 0x1, P6 ;  /* 0x000000b21f2f7211 */ /* 0x000fe200030f0eff */
[----:B------:R-:W-:Y:S01]  /*86c0*/  UIMAD.WIDE UR4, UR4, 0x4, URZ ;  /* 0x00000004040478a5 */ /* 0x000fe2000f8e023f */
[-C--:B------:R-:W-:Y:S01]  /*86d0*/  LEA R48, P4, R35, R176.reuse, 0x1 ;  /* 0x000000b023307211 */ /* 0x080fe200078808ff */
[----:B------:R-:W-:Y:S01]  /*86e0*/  IMAD R143, R28, 0x4, R27 ;  /* 0x000000041c8f7824 */ /* 0x000fe200078e021b */
[----:B------:R-:W-:-:S02]  /*86f0*/  LEA R50, P6, R37, R176, 0x1 ;  /* 0x000000b025327211 */ /* 0x000fc400078c08ff */
[----:B------:R-:W-:Y:S02]  /*8700*/  LEA.HI.X.SX32 R45, R33, R178, 0x1, P5 ;  /* 0x000000b2212d7211 */ /* 0x000fe400028f0eff */
[C---:B------:R-:W-:Y:S02]  /*8710*/  LEA R145, R28.reuse, R143, 0x2 ;  /* 0x0000008f1c917211 */ /* 0x040fe400078e10ff */
[----:B------:R-:W-:Y:S02]  /*8720*/  LEA R52, P5, R39, R176, 0x1 ;  /* 0x000000b027347211 */ /* 0x000fe400078a08ff */
[-C--:B------:R-:W-:Y:S01]  /*8730*/  LEA.HI.X.SX32 R49, R35, R178.reuse, 0x1, P4 ;  /* 0x000000b223317211 */ /* 0x080fe200020f0eff */
[----:B------:R-:W-:Y:S01]  /*8740*/  IMAD R147, R28, 0x4, R145 ;  /* 0x000000041c937824 */ /* 0x000fe200078e0291 */
[----:B------:R-:W-:Y:S02]  /*8750*/  LEA.HI.X.SX32 R51, R37, R178, 0x1, P6 ;  /* 0x000000b225337211 */ /* 0x000fe400030f0eff */
[----:B------:R-:W-:-:S02]  /*8760*/  LEA R54, P4, R41, R176, 0x1 ;  /* 0x000000b029367211 */ /* 0x000fc400078808ff */
[----:B------:R-:W-:Y:S02]  /*8770*/  LEA R56, P6, R57, R176, 0x1 ;  /* 0x000000b039387211 */ /* 0x000fe400078c08ff */
[----:B------:R-:W-:Y:S02]  /*8780*/  LEA.HI.X.SX32 R53, R39, R178, 0x1, P5 ;  /* 0x000000b227357211 */ /* 0x000fe400028f0eff */
[----:B------:R-:W-:Y:S01]  /*8790*/  LEA R58, P5, R59, R176, 0x1 ;  /* 0x000000b03b3a7211 */ /* 0x000fe200078a08ff */
[----:B------:R-:W-:Y:S01]  /*87a0*/  LDS.128 R36, [R158+UR6+0xc00] ;  /* 0x000c00069e247984 */ /* 0x000fe20008000c00 */
[-C--:B------:R-:W-:Y:S02]  /*87b0*/  LEA.HI.X.SX32 R55, R41, R178.reuse, 0x1, P4 ;  /* 0x000000b229377211 */ /* 0x080fe400020f0eff */
[----:B------:R-:W-:Y:S02]  /*87c0*/  LEA.HI.X.SX32 R57, R57, R178, 0x1, P6 ;  /* 0x000000b239397211 */ /* 0x000fe400030f0eff */
[----:B------:R-:W-:-:S02]  /*87d0*/  LEA R60, P4, R61, R176, 0x1 ;  /* 0x000000b03d3c7211 */ /* 0x000fc400078808ff */
[----:B------:R-:W-:Y:S02]  /*87e0*/  LEA R62, P6, R63, R176, 0x1 ;  /* 0x000000b03f3e7211 */ /* 0x000fe400078c08ff */
[C---:B------:R-:W-:Y:S02]  /*87f0*/  LEA R149, R28.reuse, R147, 0x2 ;  /* 0x000000931c957211 */ /* 0x040fe400078e10ff */
[----:B------:R-:W-:Y:S02]  /*8800*/  LEA.HI.X.SX32 R59, R59, R178, 0x1, P5 ;  /* 0x000000b23b3b7211 */ /* 0x000fe400028f0eff */
[----:B------:R-:W-:Y:S01]  /*8810*/  LEA R64, P5, R65, R176, 0x1 ;  /* 0x000000b041407211 */ /* 0x000fe200078a08ff */
[----:B------:R-:W-:Y:S01]  /*8820*/  IMAD R151, R28, 0x4, R149 ;  /* 0x000000041c977824 */ /* 0x000fe200078e0295 */
[-C--:B------:R-:W-:Y:S02]  /*8830*/  LEA.HI.X.SX32 R61, R61, R178.reuse, 0x1, P4 ;  /* 0x000000b23d3d7211 */ /* 0x080fe400020f0eff */
[----:B------:R-:W-:-:S02]  /*8840*/  LEA.HI.X.SX32 R63, R63, R178, 0x1, P6 ;  /* 0x000000b23f3f7211 */ /* 0x000fc400030f0eff */
[-C--:B------:R-:W-:Y:S02]  /*8850*/  LEA R66, P4, R67, R176.reuse, 0x1 ;  /* 0x000000b043427211 */ /* 0x080fe400078808ff */
[----:B------:R-:W-:Y:S02]  /*8860*/  LEA R70, P6, R71, R176, 0x1 ;  /* 0x000000b047467211 */ /* 0x000fe400078c08ff */
[----:B------:R-:W-:Y:S02]  /*8870*/  LEA.HI.X.SX32 R65, R65, R178, 0x1, P5 ;  /* 0x000000b241417211 */ /* 0x000fe400028f0eff */
[----:B------:R-:W-:Y:S02]  /*8880*/  LEA R74, P5, R75, R176, 0x1 ;  /* 0x000000b04b4a7211 */ /* 0x000fe400078a08ff */
[-C--:B------:R-:W-:Y:S02]  /*8890*/  LEA.HI.X.SX32 R67, R67, R178.reuse, 0x1, P4 ;  /* 0x000000b243437211 */ /* 0x080fe400020f0eff */
[----:B------:R-:W-:-:S02]  /*88a0*/  LEA.HI.X.SX32 R71, R71, R178, 0x1, P6 ;  /* 0x000000b247477211 */ /* 0x000fc400030f0eff */
[-C--:B------:R-:W-:Y:S02]  /*88b0*/  LEA R68, P4, R69, R176.reuse, 0x1 ;  /* 0x000000b045447211 */ /* 0x080fe400078808ff */
[----:B------:R-:W-:Y:S02]  /*88c0*/  LEA R72, P6, R73, R176, 0x1 ;  /* 0x000000b049487211 */ /* 0x000fe400078c08ff */
[C---:B------:R-:W-:Y:S02]  /*88d0*/  LEA R121, R28.reuse, R151, 0x2 ;  /* 0x000000971c797211 */ /* 0x040fe400078e10ff */
[----:B------:R-:W-:Y:S02]  /*88e0*/  LEA.HI.X.SX32 R75, R75, R178, 0x1, P5 ;  /* 0x000000b24b4b7211 */ /* 0x000fe400028f0eff */
[----:B------:R-:W-:Y:S01]  /*88f0*/  LEA R76, P5, R77, R176, 0x1 ;  /* 0x000000b04d4c7211 */ /* 0x000fe200078a08ff */
[----:B------:R-:W-:Y:S01]  /*8900*/  IMAD R153, R28, 0x4, R121 ;  /* 0x000000041c997824 */ /* 0x000fe200078e0279 */
[----:B------:R-:W-:-:S02]  /*8910*/  LEA.HI.X.SX32 R69, R69, R178, 0x1, P4 ;  /* 0x000000b245457211 */ /* 0x000fc400020f0eff */
[----:B------:R-:W-:Y:S02]  /*8920*/  LEA.HI.X.SX32 R73, R73, R178, 0x1, P6 ;  /* 0x000000b249497211 */ /* 0x000fe400030f0eff */
[-C--:B------:R-:W-:Y:S02]  /*8930*/  LEA R86, P4, R87, R176.reuse, 0x1 ;  /* 0x000000b057567211 */ /* 0x080fe400078808ff */
[----:B------:R-:W-:Y:S02]  /*8940*/  LEA R84, P6, R85, R176, 0x1 ;  /* 0x000000b055547211 */ /* 0x000fe400078c08ff */
[----:B------:R-:W-:Y:S02]  /*8950*/  LEA.HI.X.SX32 R77, R77, R178, 0x1, P5 ;  /* 0x000000b24d4d7211 */ /* 0x000fe400028f0eff */
[----:B------:R-:W-:Y:S02]  /*8960*/  LEA R80, P5, R81, R176, 0x1 ;  /* 0x000000b051507211 */ /* 0x000fe400078a08ff */
[----:B------:R-:W-:-:S02]  /*8970*/  LEA.HI.X.SX32 R87, R87, R178, 0x1, P4 ;  /* 0x000000b257577211 */ /* 0x000fc400020f0eff */
[----:B------:R-:W-:Y:S02]  /*8980*/  LEA.HI.X.SX32 R85, R85, R178, 0x1, P6 ;  /* 0x000000b255557211 */ /* 0x000fe400030f0eff */
        /* <DEDUP_REMOVED lines=16> */
[----:B------:R-:W-:Y:S02]  /*8a90*/  LEA R159, R28, R157, 0x2 ;  /* 0x0000009d1c9f7211 */ /* 0x000fe400078e10ff */
[----:B------:R-:W-:Y:S02]  /*8aa0*/  LEA.HI.X.SX32 R95, R95, R178, 0x1, P5 ;  /* 0x000000b25f5f7211 */ /* 0x000fe400028f0eff */
[----:B------:R-:W-:-:S02]  /*8ab0*/  LEA R100, P5, R101, R176, 0x1 ;  /* 0x000000b065647211 */ /* 0x000fc400078a08ff */
[-C--:B------:R-:W-:Y:S02]  /*8ac0*/  LEA.HI.X.SX32 R97, R97, R178.reuse, 0x1, P4 ;  /* 0x000000b261617211 */ /* 0x080fe400020f0eff */
[----:B------:R-:W-:Y:S02]  /*8ad0*/  LEA.HI.X.SX32 R99, R99, R178, 0x1, P6 ;  /* 0x000000b263637211 */ /* 0x000fe400030f0eff */
[-C--:B------:R-:W-:Y:S02]  /*8ae0*/  LEA R102, P4, R103, R176.reuse, 0x1 ;  /* 0x000000b067667211 */ /* 0x080fe400078808ff */
[----:B------:R-:W-:Y:S02]  /*8af0*/  LEA R104, P6, R105, R176, 0x1 ;  /* 0x000000b069687211 */ /* 0x000fe400078c08ff */
[----:B------:R-:W-:Y:S02]  /*8b00*/  LEA R163, R28, R159, 0x2 ;  /* 0x0000009f1ca37211 */ /* 0x000fe400078e10ff */
[----:B------:R-:W-:-:S02]  /*8b10*/  LEA.HI.X.SX32 R101, R101, R178, 0x1, P5 ;  /* 0x000000b265657211 */ /* 0x000fc400028f0eff */
[----:B------:R-:W-:Y:S02]  /*8b20*/  LEA R106, P5, R107, R176, 0x1 ;  /* 0x000000b06b6a7211 */ /* 0x000fe400078a08ff */
[-C--:B------:R-:W-:Y:S02]  /*8b30*/  LEA.HI.X.SX32 R103, R103, R178.reuse, 0x1, P4 ;  /* 0x000000b267677211 */ /* 0x080fe400020f0eff */
[----:B------:R-:W-:Y:S02]  /*8b40*/  LEA.HI.X.SX32 R105, R105, R178, 0x1, P6 ;  /* 0x000000b269697211 */ /* 0x000fe400030f0eff */
[C---:B------:R-:W-:Y:S02]  /*8b50*/  LEA R165, R28.reuse, R163, 0x2 ;  /* 0x000000a31ca57211 */ /* 0x040fe400078e10ff */
[-C--:B------:R-:W-:Y:S02]  /*8b60*/  LEA R108, P4, R109, R176.reuse, 0x1 ;  /* 0x000000b06d6c7211 */ /* 0x080fe400078808ff */
[----:B------:R-:W-:Y:S01]  /*8b70*/  LEA R110, P6, R111, R176, 0x1 ;  /* 0x000000b06f6e7211 */ /* 0x000fe200078c08ff */
[----:B------:R-:W-:Y:S01]  /*8b80*/  IMAD R169, R28, 0x4, R165 ;  /* 0x000000041ca97824 */ /* 0x000fe200078e02a5 */
[----:B------:R-:W-:-:S02]  /*8b90*/  LEA.HI.X.SX32 R107, R107, R178, 0x1, P5 ;  /* 0x000000b26b6b7211 */ /* 0x000fc400028f0eff */
[----:B------:R-:W-:Y:S02]  /*8ba0*/  LEA R112, P5, R113, R176, 0x1 ;  /* 0x000000b071707211 */ /* 0x000fe400078a08ff */
[-C--:B------:R-:W-:Y:S02]  /*8bb0*/  LEA.HI.X.SX32 R109, R109, R178.reuse, 0x1, P4 ;  /* 0x000000b26d6d7211 */ /* 0x080fe400020f0eff */
[----:B------:R-:W-:Y:S02]  /*8bc0*/  LEA.HI.X.SX32 R111, R111, R178, 0x1, P6 ;  /* 0x000000b26f6f7211 */ /* 0x000fe400030f0eff */
[-C--:B------:R-:W-:Y:S02]  /*8bd0*/  LEA R116, P4, R117, R176.reuse, 0x1 ;  /* 0x000000b075747211 */ /* 0x080fe400078808ff */
[----:B------:R-:W-:Y:S02]  /*8be0*/  LEA R122, P6, R125, R176, 0x1 ;  /* 0x000000b07d7a7211 */ /* 0x000fe400078c08ff */
        /* <DEDUP_REMOVED lines=9> */
[----:B------:R-:W-:Y:S01]  /*8c80*/  LEA R130, P5, R17, R176, 0x1 ;  /* 0x000000b011827211 */ /* 0x000fe200078a08ff */
[----:B------:R-:W0:Y:S01]  /*8c90*/  LDS.128 R8, [R7+UR6] ;  /* 0x0000000607087984 */ /* 0x000e220008000c00 */
[-C--:B------:R-:W-:Y:S02]  /*8ca0*/  LEA.HI.X.SX32 R127, R13, R178.reuse, 0x1, P4 ;  /* 0x000000b20d7f7211 */ /* 0x080fe400020f0eff */
[----:B------:R-:W-:Y:S02]  /*8cb0*/  LEA.HI.X.SX32 R129, R15, R178, 0x1, P6 ;  /* 0x000000b20f817211 */ /* 0x000fe400030f0eff */
[-C--:B------:R-:W-:Y:S01]  /*8cc0*/  LEA R132, P4, R19, R176.reuse, 0x1 ;  /* 0x000000b013847211 */ /* 0x080fe200078808ff */
[----:B------:R-:W1:Y:S01]  /*8cd0*/  LDS.128 R12, [R158+UR6] ;  /* 0x000000069e0c7984 */ /* 0x000e620008000c00 */
[----:B------:R-:W-:Y:S02]  /*8ce0*/  LEA R134, P6, R21, R176, 0x1 ;  /* 0x000000b015867211 */ /* 0x000fe400078c08ff */
[----:B------:R-:W-:-:S02]  /*8cf0*/  LEA.HI.X.SX32 R131, R17, R178, 0x1, P5 ;  /* 0x000000b211837211 */ /* 0x000fc400028f0eff */
[----:B------:R-:W-:Y:S02]  /*8d00*/  LEA R136, P5, R23, R176, 0x1 ;  /* 0x000000b017887211 */ /* 0x000fe400078a08ff */
[-C--:B------:R-:W-:Y:S02]  /*8d10*/  LEA.HI.X.SX32 R133, R19, R178.reuse, 0x1, P4 ;  /* 0x000000b213857211 */ /* 0x080fe400020f0eff */
[----:B------:R-:W-:Y:S01]  /*8d20*/  LEA.HI.X.SX32 R135, R21, R178, 0x1, P6 ;  /* 0x000000b215877211 */ /* 0x000fe200030f0eff */
[----:B------:R-:W2:Y:S01]  /*8d30*/  LDS.128 R16, [R7+UR6+0x400] ;  /* 0x0004000607107984 */ /* 0x000ea20008000c00 */
[C---:B------:R-:W-:Y:S02]  /*8d40*/  LEA R175, R28.reuse, R173, 0x2 ;  /* 0x000000ad1caf7211 */ /* 0x040fe400078e10ff */
[-C--:B------:R-:W-:Y:S02]  /*8d50*/  LEA R138, P4, R25, R176.reuse, 0x1 ;  /* 0x000000b0198a7211 */ /* 0x080fe400078808ff */
[----:B------:R-:W-:Y:S01]  /*8d60*/  LEA R140, P6, R27, R176, 0x1 ;  /* 0x000000b01b8c7211 */ /* 0x000fe200078c08ff */
[----:B------:R-:W-:Y:S01]  /*8d70*/  IMAD R174, R28, 0x4, R175 ;  /* 0x000000041cae7824 */ /* 0x000fe200078e02af */
[-C--:B------:R-:W-:Y:S01]  /*8d80*/  LEA.HI.X.SX32 R137, R23, R178.reuse, 0x1, P5 ;  /* 0x000000b217897211 */ /* 0x080fe200028f0eff */
[----:B------:R-:W-:Y:S01]  /*8d90*/  LDS.128 R28, [R158+UR6+0x800] ;  /* 0x000800069e1c7984 */ /* 0x000fe20008000c00 */
[----:B------:R-:W-:-:S02]  /*8da0*/  LEA.HI.X.SX32 R139, R25, R178, 0x1, P4 ;  /* 0x000000b2198b7211 */ /* 0x000fc400020f0eff */
[----:B------:R-:W-:Y:S01]  /*8db0*/  LEA.HI.X.SX32 R141, R27, R178, 0x1, P6 ;  /* 0x000000b21b8d7211 */ /* 0x000fe200030f0eff */
[----:B------:R-:W3:Y:S01]  /*8dc0*/  LDS.128 R20, [R158+UR6+0x400] ;  /* 0x000400069e147984 */ /* 0x000ee20008000c00 */
[----:B------:R-:W-:Y:S02]  /*8dd0*/  FSETP.NEU.AND P1, PT, R34, RZ, PT ;  /* 0x000000ff2200720b */ /* 0x000fe40003f2d000 */
[-C--:B------:R-:W-:Y:S01]  /*8de0*/  LEA R142, P5, R143, R176.reuse, 0x1 ;  /* 0x000000b08f8e7211 */ /* 0x080fe200078a08ff */
[----:B------:R-:W4:Y:S01]  /*8df0*/  LDS.128 R24, [R7+UR6+0x800] ;  /* 0x0008000607187984 */ /* 0x000f220008000c00 */
[-C--:B------:R-:W-:Y:S02]  /*8e00*/  LEA R144, P4, R145, R176.reuse, 0x1 ;  /* 0x000000b091907211 */ /* 0x080fe400078808ff */
[----:B------:R-:W-:Y:S01]  /*8e10*/  LEA R146, P6, R147, R176, 0x1 ;  /* 0x000000b093927211 */ /* 0x000fe200078c08ff */
[----:B------:R-:W5:Y:S01]  /*8e20*/  LDS.128 R32, [R7+UR6+0xc00] ;  /* 0x000c000607207984 */ /* 0x000f620008000c00 */
[----:B------:R-:W-:-:S02]  /*8e30*/  LEA.HI.X.SX32 R143, R143, R178, 0x1, P5 ;  /* 0x000000b28f8f7211 */ /* 0x000fc400028f0eff */
[----:B------:R-:W-:Y:S01]  /*8e40*/  LEA R148, P5, R149, R176, 0x1 ;  /* 0x000000b095947211 */ /* 0x000fe200078a08ff */
[----:B0-----:R0:W-:Y:S01]  /*8e50*/  STG.E.U16 desc[UR10][R42.64], R8 ;  /* 0x000000082a007986 */ /* 0x0011e2000c10150a */
[----:B------:R-:W-:Y:S02]  /*8e60*/  LEA.HI.X.SX32 R145, R145, R178, 0x1, P4 ;  /* 0x000000b291917211 */ /* 0x000fe400020f0eff */
[----:B------:R-:W-:Y:S02]  /*8e70*/  LEA R150, P4, R151, R176, 0x1 ;  /* 0x000000b097967211 */ /* 0x000fe400078808ff */
[----:B------:R-:W-:Y:S01]  /*8e80*/  LEA.HI.X.SX32 R147, R147, R178, 0x1, P6 ;  /* 0x000000b293937211 */ /* 0x000fe200030f0eff */
[----:B-1----:R1:W-:Y:S01]  /*8e90*/  STG.E.U16 desc[UR10][R46.64], R12 ;  /* 0x0000000c2e007986 */ /* 0x0023e2000c10150a */
[----:B------:R-:W-:Y:S02]  /*8ea0*/  LEA R120, P6, R121, R176, 0x1 ;  /* 0x000000b079787211 */ /* 0x000fe400078c08ff */
[----:B------:R-:W-:-:S02]  /*8eb0*/  LEA.HI.X.SX32 R149, R149, R178, 0x1, P5 ;  /* 0x000000b295957211 */ /* 0x000fc400028f0eff */
[----:B------:R-:W-:Y:S02]  /*8ec0*/  LEA R152, P5, R153, R176, 0x1 ;  /* 0x000000b099987211 */ /* 0x000fe400078a08ff */
[----:B------:R-:W-:Y:S02]  /*8ed0*/  LEA.HI.X.SX32 R151, R151, R178, 0x1, P4 ;  /* 0x000000b297977211 */ /* 0x000fe400020f0eff */
[----:B------:R-:W-:Y:S01]  /*8ee0*/  LEA R154, P4, R155, R176, 0x1 ;  /* 0x000000b09b9a7211 */ /* 0x000fe200078808ff */
[----:B--2---:R-:W-:Y:S01]  /*8ef0*/  STG.E.U16 desc[UR10][R44.64], R16 ;  /* 0x000000102c007986 */ /* 0x004fe2000c10150a */
[----:B------:R-:W-:Y:S02]  /*8f00*/  LEA.HI.X.SX32 R121, R121, R178, 0x1, P6 ;  /* 0x000000b279797211 */ /* 0x000fe400030f0eff */
[----:B------:R-:W-:Y:S02]  /*8f10*/  LEA R156, P6, R157, R176, 0x1 ;  /* 0x000000b09d9c7211 */ /* 0x000fe400078c08ff */
[----:B------:R-:W-:-:S02]  /*8f20*/  LEA.HI.X.SX32 R153, R153, R178, 0x1, P5 ;  /* 0x000000b299997211 */ /* 0x000fc400028f0eff */
[----:B------:R-:W-:Y:S02]  /*8f30*/  LEA R160, P5, R159, R176, 0x1 ;  /* 0x000000b09fa07211 */ /* 0x000fe400078a08ff */
[----:B------:R-:W-:Y:S02]  /*8f40*/  LEA.HI.X.SX32 R155, R155, R178, 0x1, P4 ;  /* 0x000000b29b9b7211 */ /* 0x000fe400020f0eff */
[----:B------:R-:W-:Y:S01]  /*8f50*/  LEA R162, P4, R163, R176, 0x1 ;  /* 0x000000b0a3a27211 */ /* 0x000fe200078808ff */
[----:B---3--:R-:W-:Y:S01]  /*8f60*/  STG.E.U16 desc[UR10][R48.64], R20 ;  /* 0x0000001430007986 */ /* 0x008fe2000c10150a */
[----:B------:R-:W-:Y:S02]  /*8f70*/  LEA.HI.X.SX32 R157, R157, R178, 0x1, P6 ;  /* 0x000000b29d9d7211 */ /* 0x000fe400030f0eff */
[----:B------:R-:W-:Y:S01]  /*8f80*/  LEA R166, P6, R165, R176, 0x1 ;  /* 0x000000b0a5a67211 */ /* 0x000fe200078c08ff */
[----:B----4-:R2:W-:Y:S01]  /*8f90*/  STG.E.U16 desc[UR10][R50.64], R24 ;  /* 0x0000001832007986 */ /* 0x0105e2000c10150a */
[----:B------:R-:W-:-:S02]  /*8fa0*/  LEA.HI.X.SX32 R161, R159, R178, 0x1, P5 ;  /* 0x000000b29fa17211 */ /* 0x000fc400028f0eff */
[----:B------:R-:W-:Y:S01]  /*8fb0*/  LEA R164, P5, R169, R176, 0x1 ;  /* 0x000000b0a9a47211 */ /* 0x000fe200078a08ff */
[----:B------:R3:W-:Y:S01]  /*8fc0*/  STG.E.U16 desc[UR10][R52.64], R28 ;  /* 0x0000001c34007986 */ /* 0x0007e2000c10150a */
[----:B------:R-:W-:Y:S02]  /*8fd0*/  LEA.HI.X.SX32 R163, R163, R178, 0x1, P4 ;  /* 0x000000b2a3a37211 */ /* 0x000fe400020f0eff */
[----:B------:R-:W-:Y:S01]  /*8fe0*/  LEA R168, P4, R171, R176, 0x1 ;  /* 0x000000b0aba87211 */ /* 0x000fe200078808ff */
[----:B-----5:R4:W-:Y:S01]  /*8ff0*/  STG.E.U16 desc[UR10][R54.64], R32 ;  /* 0x0000002036007986 */ /* 0x0209e2000c10150a */
[----:B------:R-:W-:Y:S02]  /*9000*/  LEA.HI.X.SX32 R167, R165, R178, 0x1, P6 ;  /* 0x000000b2a5a77211 */ /* 0x000fe400030f0eff */
[----:B------:R-:W-:Y:S01]  /*9010*/  LEA R170, P6, R173, R176, 0x1 ;  /* 0x000000b0adaa7211 */ /* 0x000fe200078c08ff */
[----:B------:R5:W-:Y:S01]  /*9020*/  STG.E.U16 desc[UR10][R56.64], R36 ;  /* 0x0000002438007986 */ /* 0x000be2000c10150a */
[----:B------:R-:W-:-:S02]  /*9030*/  LEA.HI.X.SX32 R165, R169, R178, 0x1, P5 ;  /* 0x000000b2a9a57211 */ /* 0x000fc400028f0eff */
[-C--:B------:R-:W-:Y:S02]  /*9040*/  LEA.HI.X.SX32 R169, R171, R178.reuse, 0x1, P4 ;  /* 0x000000b2aba97211 */ /* 0x080fe400020f0eff */
[----:B------:R-:W-:Y:S02]  /*9050*/  LEA.HI.X.SX32 R171, R173, R178, 0x1, P6 ;  /* 0x000000b2adab7211 */ /* 0x000fe400030f0eff */
[----:B------:R-:W-:Y:S02]  /*9060*/  FSETP.NEU.AND P6, PT, R0, RZ, PT ;  /* 0x000000ff0000720b */ /* 0x000fe40003fcd000 */
[----:B------:R-:W-:Y:S02]  /*9070*/  PRMT R0, R8, 0x7632, R0 ;  /* 0x0000763208007816 */ /* 0x000fe40000000000 */
[----:B------:R-:W-:Y:S02]  /*9080*/  PRMT R7, R12, 0x7632, R7 ;  /* 0x000076320c077816 */ /* 0x000fe40000000007 */
[----:B0-----:R-:W-:Y:S01]  /*9090*/  PRMT R8, R16, 0x7632, R8 ;  /* 0x0000763210087816 */ /* 0x001fe20000000008 */
[----:B------:R-:W-:Y:S01]  /*90a0*/  STG.E.U16 desc[UR10][R58.64], R0 ;  /* 0x000000003a007986 */ /* 0x000fe2000c10150a */
[----:B-1----:R-:W-:-:S02]  /*90b0*/  PRMT R12, R20, 0x7632, R12 ;  /* 0x00007632140c7816 */ /* 0x002fc4000000000c */
[----:B--2---:R-:W-:Y:S01]  /*90c0*/  PRMT R24, R24, 0x7632, R24 ;  /* 0x0000763218187816 */ /* 0x004fe20000000018 */
[----:B------:R-:W-:Y:S01]  /*90d0*/  STG.E.U16 desc[UR10][R60.64], R7 ;  /* 0x000000073c007986 */ /* 0x000fe2000c10150a */
[----:B---3--:R-:W-:Y:S02]  /*90e0*/  PRMT R28, R28, 0x7632, R28 ;  /* 0x000076321c1c7816 */ /* 0x008fe4000000001c */
[----:B----4-:R-:W-:Y:S01]  /*90f0*/  PRMT R32, R32, 0x7632, R32 ;  /* 0x0000763220207816 */ /* 0x010fe20000000020 */
[----:B------:R-:W-:Y:S01]  /*9100*/  STG.E.U16 desc[UR10][R62.64], R8 ;  /* 0x000000083e007986 */ /* 0x000fe2000c10150a */
[----:B-----5:R-:W-:Y:S02]  /*9110*/  PRMT R36, R36, 0x7632, R36 ;  /* 0x0000763224247816 */ /* 0x020fe40000000024 */
[----:B------:R-:W-:Y:S01]  /*9120*/  PRMT R41, R9, 0x7632, R41 ;  /* 0x0000763209297816 */ /* 0x000fe20000000029 */
[----:B------:R0:W-:Y:S01]  /*9130*/  STG.E.U16 desc[UR10][R64.64], R12 ;  /* 0x0000000c40007986 */ /* 0x0001e2000c10150a */
[----:B------:R-:W-:-:S02]  /*9140*/  PRMT R46, R13, 0x7632, R46 ;  /* 0x000076320d2e7816 */ /* 0x000fc4000000002e */
[----:B------:R-:W-:Y:S01]  /*9150*/  PRMT R47, R17, 0x7632, R47 ;  /* 0x00007632112f7816 */ /* 0x000fe2000000002f */
[----:B------:R1:W-:Y:S01]  /*9160*/  STG.E.U16 desc[UR10][R66.64], R24 ;  /* 0x0000001842007986 */ /* 0x0003e2000c10150a */
[----:B------:R-:W-:Y:S02]  /*9170*/  PRMT R48, R21, 0x7632, R48 ;  /* 0x0000763215307816 */ /* 0x000fe40000000030 */
[----:B------:R-:W-:Y:S01]  /*9180*/  PRMT R49, R25, 0x7632, R49 ;  /* 0x0000763219317816 */ /* 0x000fe20000000031 */
[----:B------:R2:W-:Y:S01]  /*9190*/  STG.E.U16 desc[UR10][R70.64], R28 ;  /* 0x0000001c46007986 */ /* 0x0005e2000c10150a */
[----:B------:R-:W-:Y:S02]  /*91a0*/  PRMT R50, R29, 0x7632, R50 ;  /* 0x000076321d327816 */ /* 0x000fe40000000032 */
[----:B------:R-:W-:Y:S01]  /*91b0*/  PRMT R51, R33, 0x7632, R51 ;  /* 0x0000763221337816 */ /* 0x000fe20000000033 */
[----:B------:R-:W-:Y:S01]  /*91c0*/  STG.E.U16 desc[UR10][R74.64], R32 ;  /* 0x000000204a007986 */ /* 0x000fe2000c10150a */
[----:B------:R-:W-:-:S02]  /*91d0*/  PRMT R52, R37, 0x7632, R52 ;  /* 0x0000763225347816 */ /* 0x000fc40000000034 */
[----:B0-----:R-:W-:Y:S01]  /*91e0*/  PRMT R64, R10, 0x7632, R64 ;  /* 0x000076320a407816 */ /* 0x001fe20000000040 */
[----:B------:R0:W-:Y:S01]  /*91f0*/  STG.E.U16 desc[UR10][R68.64], R36 ;  /* 0x0000002444007986 */ /* 0x0001e2000c10150a */
[----:B------:R-:W-:Y:S02]  /*9200*/  PRMT R65, R14, 0x7632, R65 ;  /* 0x000076320e417816 */ /* 0x000fe40000000041 */
[----:B-1----:R-:W-:Y:S01]  /*9210*/  PRMT R66, R18, 0x7632, R66 ;  /* 0x0000763212427816 */ /* 0x002fe20000000042 */
[----:B------:R1:W-:Y:S01]  /*9220*/  STG.E.U16 desc[UR10][R72.64], R9 ;  /* 0x0000000948007986 */ /* 0x0003e2000c10150a */
[----:B------:R-:W-:Y:S02]  /*9230*/  PRMT R67, R22, 0x7632, R67 ;  /* 0x0000763216437816 */ /* 0x000fe40000000043 */
[----:B--2---:R-:W-:Y:S01]  /*9240*/  PRMT R70, R34, 0x7632, R70 ;  /* 0x0000763222467816 */ /* 0x004fe20000000046 */
[----:B------:R-:W-:Y:S01]  /*9250*/  STG.E.U16 desc[UR10][R76.64], R13 ;  /* 0x0000000d4c007986 */ /* 0x000fe2000c10150a */
[----:B------:R-:W-:-:S02]  /*9260*/  PRMT R71, R38, 0x7632, R71 ;  /* 0x0000763226477816 */ /* 0x000fc40000000047 */
[CC--:B------:R-:W-:Y:S01]  /*9270*/  LEA R172, P5, R175.reuse, R176.reuse, 0x1 ;  /* 0x000000b0afac7211 */ /* 0x0c0fe200078a08ff */
[----:B------:R2:W-:Y:S01]  /*9280*/  STG.E.U16 desc[UR10][R86.64], R17 ;  /* 0x0000001156007986 */ /* 0x0005e2000c10150a */
[----:B0-----:R-:W-:Y:S02]  /*9290*/  PRMT R68, R26, 0x7632, R68 ;  /* 0x000076321a447816 */ /* 0x001fe40000000044 */
[----:B------:R-:W-:Y:S01]  /*92a0*/  PRMT R69, R30, 0x7632, R69 ;  /* 0x000076321e457816 */ /* 0x000fe20000000045 */
[----:B------:R0:W-:Y:S01]  /*92b0*/  STG.E.U16 desc[UR10][R84.64], R21 ;  /* 0x0000001554007986 */ /* 0x0001e2000c10150a */
[C---:B------:R-:W-:Y:S02]  /*92c0*/  LEA R158, P4, R174.reuse, R176, 0x1 ;  /* 0x000000b0ae9e7211 */ /* 0x040fe400078808ff */
[-C--:B------:R-:W-:Y:S01]  /*92d0*/  LEA.HI.X.SX32 R173, R175, R178.reuse, 0x1, P5 ;  /* 0x000000b2afad7211 */ /* 0x080fe200028f0eff */
[----:B------:R3:W-:Y:S01]  /*92e0*/  STG.E.U16 desc[UR10][R80.64], R25 ;  /* 0x0000001950007986 */ /* 0x0007e2000c10150a */
[----:B------:R-:W-:-:S02]  /*92f0*/  LEA.HI.X.SX32 R159, R174, R178, 0x1, P4 ;  /* 0x000000b2ae9f7211 */ /* 0x000fc400020f0eff */
[----:B-1----:R-:W-:Y:S01]  /*9300*/  FSEL R9, R114, -INF , P3 ;  /* 0xff80000072097808 */ /* 0x002fe20001800000 */
[----:B------:R1:W-:Y:S01]  /*9310*/  STG.E.U16 desc[UR10][R78.64], R29 ;  /* 0x0000001d4e007986 */ /* 0x0003e2000c10150a */
[----:B--2---:R-:W-:Y:S02]  /*9320*/  PRMT R86, R35, 0x7632, R86 ;  /* 0x0000763223567816 */ /* 0x004fe40000000056 */
[----:B------:R-:W-:Y:S01]  /*9330*/  FSEL R0, R115, -INF , P2 ;  /* 0xff80000073007808 */ /* 0x000fe20001000000 */
[----:B------:R-:W-:Y:S01]  /*9340*/  STG.E.U16 desc[UR10][R90.64], R33 ;  /* 0x000000215a007986 */ /* 0x000fe2000c10150a */
[----:B0-----:R-:W-:Y:S01]  /*9350*/  PRMT R84, R27, 0x7632, R84 ;  /* 0x000076321b547816 */ /* 0x001fe20000000054 */
[----:B------:R-:W-:Y:S01]  /*9360*/  FFMA R12, R9, 0.69314718246459960938, R2 ;  /* 0x3f317218090c7823 */ /* 0x000fe20000000002 */
[----:B------:R-:W-:Y:S01]  /*9370*/  PRMT R85, R31, 0x7632, R85 ;  /* 0x000076321f557816 */ /* 0x000fe20000000055 */
[----:B------:R-:W-:Y:S01]  /*9380*/  STG.E.U16 desc[UR10][R88.64], R37 ;  /* 0x0000002558007986 */ /* 0x000fe2000c10150a */
[----:B---3--:R-:W-:Y:S01]  /*9390*/  PRMT R80, R11, 0x7632, R80 ;  /* 0x000076320b507816 */ /* 0x008fe20000000050 */
[----:B------:R-:W-:Y:S01]  /*93a0*/  FFMA R13, R0, 0.69314718246459960938, R3 ;  /* 0x3f317218000d7823 */ /* 0x000fe20000000003 */
[----:B------:R-:W-:Y:S01]  /*93b0*/  PRMT R81, R15, 0x7632, R81 ;  /* 0x000076320f517816 */ /* 0x000fe20000000051 */
[----:B------:R0:W-:Y:S01]  /*93c0*/  STG.E.U16 desc[UR10][R82.64], R41 ;  /* 0x0000002952007986 */ /* 0x0001e2000c10150a */
[----:B-1----:R-:W-:Y:S01]  /*93d0*/  PRMT R79, R39, 0x7632, R79 ;  /* 0x00007632274f7816 */ /* 0x002fe2000000004f */
[----:B------:R-:W-:Y:S01]  /*93e0*/  IMAD.HI R0, R179, 0x4, RZ ;  /* 0x00000004b3007827 */ /* 0x000fe200078e02ff */
[----:B------:R-:W-:Y:S01]  /*93f0*/  FSEL R7, R118, -INF , P1 ;  /* 0xff80000076077808 */ /* 0x000fe20000800000 */
[----:B------:R-:W-:Y:S01]  /*9400*/  STG.E.U16 desc[UR10][R92.64], R46 ;  /* 0x0000002e5c007986 */ /* 0x000fe2000c10150a */
[----:B------:R-:W-:-:S02]  /*9410*/  FSEL R8, R119, -INF , P6 ;  /* 0xff80000077087808 */ /* 0x000fc40003000000 */
[----:B------:R-:W-:Y:S01]  /*9420*/  SHF.L.U32 R3, R179, 0x2, RZ ;  /* 0x00000002b3037819 */ /* 0x000fe200000006ff */
[----:B------:R-:W-:Y:S04]  /*9430*/  STG.E.U16 desc[UR10][R94.64], R47 ;  /* 0x0000002f5e007986 */ /* 0x000fe8000c10150a */
[----:B------:R-:W-:Y:S01]  /*9440*/  STG.E.U16 desc[UR10][R96.64], R48 ;  /* 0x0000003060007986 */ /* 0x000fe2000c10150a */
[----:B0-----:R-:W-:Y:S02]  /*9450*/  PRMT R83, R19, 0x7632, R83 ;  /* 0x0000763213537816 */ /* 0x001fe40000000053 */
[----:B------:R-:W-:Y:S01]  /*9460*/  PRMT R82, R23, 0x7632, R82 ;  /* 0x0000763217527816 */ /* 0x000fe20000000052 */
[----:B------:R-:W-:Y:S04]  /*9470*/  STG.E.U16 desc[UR10][R98.64], R49 ;  /* 0x0000003162007986 */ /* 0x000fe8000c10150a */
[----:B------:R-:W-:Y:S04]  /*9480*/  STG.E.U16 desc[UR10][R100.64], R50 ;  /* 0x0000003264007986 */ /* 0x000fe8000c10150a */
[----:B------:R-:W-:Y:S04]  /*9490*/  STG.E.U16 desc[UR10][R102.64], R51 ;  /* 0x0000003366007986 */ /* 0x000fe8000c10150a */
[----:B------:R-:W-:Y:S04]  /*94a0*/  STG.E.U16 desc[UR10][R104.64], R52 ;  /* 0x0000003468007986 */ /* 0x000fe8000c10150a */
[----:B------:R-:W-:Y:S04]  /*94b0*/  STG.E.U16 desc[UR10][R106.64], R10 ;  /* 0x0000000a6a007986 */ /* 0x000fe8000c10150a */
[----:B------:R0:W-:Y:S04]  /*94c0*/  STG.E.U16 desc[UR10][R108.64], R14 ;  /* 0x0000000e6c007986 */ /* 0x0001e8000c10150a */
[----:B------:R-:W-:Y:S04]  /*94d0*/  STG.E.U16 desc[UR10][R110.64], R18 ;  /* 0x000000126e007986 */ /* 0x000fe8000c10150a */
[----:B------:R-:W-:Y:S04]  /*94e0*/  STG.E.U16 desc[UR10][R112.64], R22 ;  /* 0x0000001670007986 */ /* 0x000fe8000c10150a */
[----:B------:R-:W-:Y:S01]  /*94f0*/  STG.E.U16 desc[UR10][R116.64], R26 ;  /* 0x0000001a74007986 */ /* 0x000fe2000c10150a */
[----:B0-----:R-:W-:-:S03]  /*9500*/  FFMA R14, R7, 0.69314718246459960938, R4 ;  /* 0x3f317218070e7823 */ /* 0x001fc60000000004 */
[----:B------:R-:W-:Y:S04]  /*9510*/  STG.E.U16 desc[UR10][R122.64], R30 ;  /* 0x0000001e7a007986 */ /* 0x000fe8000c10150a */
        /* <DEDUP_REMOVED lines=10> */
[----:B------:R0:W-:Y:S04]  /*95c0*/  STG.E.U16 desc[UR10][R144.64], R11 ;  /* 0x0000000b90007986 */ /* 0x0001e8000c10150a */
[----:B------:R1:W-:Y:S04]  /*95d0*/  STG.E.U16 desc[UR10][R146.64], R15 ;  /* 0x0000000f92007986 */ /* 0x0003e8000c10150a */
[----:B------:R2:W-:Y:S04]  /*95e0*/  STG.E.U16 desc[UR10][R148.64], R19 ;  /* 0x0000001394007986 */ /* 0x0005e8000c10150a */
[----:B------:R2:W-:Y:S01]  /*95f0*/  STG.E.U16 desc[UR10][R150.64], R23 ;  /* 0x0000001796007986 */ /* 0x0005e2000c10150a */
[----:B0-----:R-:W0:Y:S03]  /*9600*/  LDC.64 R10, c[0x0][0x230] ;  /* 0x00008c00ff0a7b82 */ /* 0x001e260000000a00 */
[----:B------:R2:W-:Y:S01]  /*9610*/  STG.E.U16 desc[UR10][R120.64], R27 ;  /* 0x0000001b78007986 */ /* 0x0005e2000c10150a */
[----:B-1----:R-:W-:-:S03]  /*9620*/  FFMA R15, R8, 0.69314718246459960938, R5 ;  /* 0x3f317218080f7823 */ /* 0x002fc60000000005 */
[----:B------:R2:W-:Y:S04]  /*9630*/  STG.E.U16 desc[UR10][R152.64], R31 ;  /* 0x0000001f98007986 */ /* 0x0005e8000c10150a */
[----:B------:R2:W-:Y:S04]  /*9640*/  STG.E.U16 desc[UR10][R154.64], R35 ;  /* 0x000000239a007986 */ /* 0x0005e8000c10150a */
[----:B------:R2:W-:Y:S04]  /*9650*/  STG.E.U16 desc[UR10][R156.64], R39 ;  /* 0x000000279c007986 */ /* 0x0005e8000c10150a */
[----:B------:R2:W-:Y:S04]  /*9660*/  STG.E.U16 desc[UR10][R160.64], R80 ;  /* 0x00000050a0007986 */ /* 0x0005e8000c10150a */
[----:B------:R2:W-:Y:S01]  /*9670*/  STG.E.U16 desc[UR10][R162.64], R81 ;  /* 0x00000051a2007986 */ /* 0x0005e2000c10150a */
[----:B0-----:R-:W-:-:S03]  /*9680*/  IADD3 R2, P1, P2, R3, UR7, R10 ;  /* 0x0000000703027c10 */ /* 0x001fc6000fa3e00a */
[----:B------:R2:W-:Y:S01]  /*9690*/  STG.E.U16 desc[UR10][R166.64], R83 ;  /* 0x00000053a6007986 */ /* 0x0005e2000c10150a */
[----:B------:R-:W-:-:S03]  /*96a0*/  IADD3.X R3, R0, UR5, R11, P1, P2 ;  /* 0x0000000500037c10 */ /* 0x000fc60008fe440b */
[----:B------:R2:W-:Y:S04]  /*96b0*/  STG.E.U16 desc[UR10][R164.64], R82 ;  /* 0x00000052a4007986 */ /* 0x0005e8000c10150a */
[----:B------:R2:W-:Y:S04]  /*96c0*/  STG.E.U16 desc[UR10][R168.64], R84 ;  /* 0x00000054a8007986 */ /* 0x0005e8000c10150a */
[----:B------:R2:W-:Y:S04]  /*96d0*/  STG.E.U16 desc[UR10][R170.64], R85 ;  /* 0x00000055aa007986 */ /* 0x0005e8000c10150a */
[----:B------:R2:W-:Y:S04]  /*96e0*/  STG.E.U16 desc[UR10][R172.64], R86 ;  /* 0x00000056ac007986 */ /* 0x0005e8000c10150a */
[----:B------:R2:W-:Y:S01]  /*96f0*/  STG.E.U16 desc[UR10][R158.64], R79 ;  /* 0x0000004f9e007986 */ /* 0x0005e2000c10150a */
[----:B------:R-:W-:Y:S06]  /*9700*/  BAR.SYNC.DEFER_BLOCKING 0x0 ;  /* 0x0000000000007b1d */ /* 0x000fec0000010000 */
[----:B------:R2:W-:Y:S02]  /*9710*/  STS.128 [R6+UR6], R12 ;  /* 0x0000000c06007988 */ /* 0x0005e40008000c06 */
[----:B------:R-:W-:Y:S06]  /*9720*/  BAR.SYNC.DEFER_BLOCKING 0x0 ;  /* 0x0000000000007b1d */ /* 0x000fec0000010000 */
[----:B------:R-:W-:Y:S05]  /*9730*/  @P0 EXIT ;  /* 0x000000000000094d */ /* 0x000fea0003800000 */
[----:B------:R-:W0:Y:S04]  /*9740*/  LDS R5, [R40] ;  /* 0x0000000028057984 */ /* 0x000e280000000800 */
[----:B0-----:R-:W-:Y:S01]  /*9750*/  STG.E desc[UR10][R2.64], R5 ;  /* 0x0000000502007986 */ /* 0x001fe2000c10190a */
[----:B------:R-:W-:Y:S05]  /*9760*/  EXIT ;  /* 0x000000000000794d */ /* 0x000fea0003800000 */
.L_x_2:
[----:B------:R-:W-:-:S00]  /*9770*/  BRA `(.L_x_2) ;  /* 0xfffffffc00fc7947 */ /* 0x000fc0000383ffff */
[----:B------:R-:W-:-:S00]  /*9780*/  NOP ;  /* 0x0000000000007918 */ /* 0x000fc00000000000 */
[----:B------:R-:W-:-:S00]  /*9790*/  NOP ;  /* 0x0000000000007918 */ /* 0x000fc00000000000 */
[----:B------:R-:W-:-:S00]  /*97a0*/  NOP ;  /* 0x0000000000007918 */ /* 0x000fc00000000000 */
[----:B------:R-:W-:-:S00]  /*97b0*/  NOP ;  /* 0x0000000000007918 */ /* 0x000fc00000000000 */
[----:B------:R-:W-:-:S00]  /*97c0*/  NOP ;  /* 0x0000000000007918 */ /* 0x000fc00000000000 */
[----:B------:R-:W-:-:S00]  /*97d0*/  NOP ;  /* 0x0000000000007918 */ /* 0x000fc00000000000 */
[----:B------:R-:W-:-:S00]  /*97e0*/  NOP ;  /* 0x0000000000007918 */ /* 0x000fc00000000000 */
[----:B------:R-:W-:-:S00]  /*97f0*/  NOP ;  /* 0x0000000000007918 */ /* 0x000fc00000000000 */
.L_x_3:


//--------------------- .nv.global.init           --------------------------
	.section	.nv.global.init,"aw",@progbits
.nv.global.init:
	.type		_$_str,@object
	.size		_$_str,(.L_0 - _$_str)
_$_str:
        /*0000*/ 	.byte	0x5f, 0x5f, 0x43, 0x55, 0x44, 0x41, 0x5f, 0x46, 0x54, 0x5a, 0x00
.L_0:


//--------------------- .nv.shared.attn_fwd       --------------------------
	.section	.nv.shared.attn_fwd,"aw",@nobits
	.sectionflags	@""
	.align	16
	.zero		1024


//--------------------- .nv.shared.reserved.0     --------------------------
	.section	.nv.shared.reserved.0,"aw",@nobits
	.weak		__nv_reservedSMEM_offset_0_alias
	.size		__nv_reservedSMEM_offset_0_alias, 0, 0
	.other		__nv_reservedSMEM_offset_0_alias,@"STO_CUDA_RESERVED_SHARED STV_DEFAULT"
__nv_reservedSMEM_offset_0_alias:
	.zero		0


//--------------------- .nv.constant0.attn_fwd    --------------------------
	.section	.nv.constant0.attn_fwd,"a",@progbits
	.sectionflags	@""
	.align	4
.nv.constant0.attn_fwd:
	.zero		664


//--------------------- SYMBOLS --------------------------

	.type		.nv.reservedSmem.offset0,@object
	.size		.nv.reservedSmem.offset0,0x4
